	.headerflags	@"EF_CUDA_TEXMODE_UNIFIED EF_CUDA_64BIT_ADDRESS EF_CUDA_SM86 EF_CUDA_VIRTUAL_SM(EF_CUDA_SM86)"
	.elftype	@"ET_EXEC"


//--------------------- .nv.info                  --------------------------
	.section	.nv.info,"",@"SHT_CUDA_INFO"
	.align	4


	//----- nvinfo : EIATTR_REGCOUNT
	.align		4
        /*0000*/ 	.byte	0x04, 0x2f
        /*0002*/ 	.short	(.L_2 - .L_1)
	.align		4
.L_1:
        /*0004*/ 	.word	index@(triton_red_fused__to_copy_add_amax_amin_clamp_mul_native_layer_norm_reciprocal_1)
        /*0008*/ 	.word	0x00000027


	//----- nvinfo : EIATTR_MIN_STACK_SIZE
	.align		4
.L_2:
        /*000c*/ 	.byte	0x04, 0x12
        /*000e*/ 	.short	(.L_4 - .L_3)
	.align		4
.L_3:
        /*0010*/ 	.word	index@(triton_red_fused__to_copy_add_amax_amin_clamp_mul_native_layer_norm_reciprocal_1)
        /*0014*/ 	.word	0x00000000


	//----- nvinfo : EIATTR_FRAME_SIZE
	.align		4
.L_4:
        /*0018*/ 	.byte	0x04, 0x11
        /*001a*/ 	.short	(.L_6 - .L_5)
	.align		4
.L_5:
        /*001c*/ 	.word	index@(triton_red_fused__to_copy_add_amax_amin_clamp_mul_native_layer_norm_reciprocal_1)
        /*0020*/ 	.word	0x00000000


	//----- nvinfo : EIATTR_MIN_STACK_SIZE
	.align		4
.L_6:
        /*0024*/ 	.byte	0x04, 0x12
        /*0026*/ 	.short	(.L_8 - .L_7)
	.align		4
.L_7:
        /*0028*/ 	.word	index@(triton_red_fused__to_copy_add_amax_amin_clamp_mul_native_layer_norm_reciprocal_1)
        /*002c*/ 	.word	0x00000000
.L_8:


//--------------------- .nv.info.triton_red_fused__to_copy_add_amax_amin_clamp_mul_native_layer_norm_reciprocal_1 --------------------------
	.section	.nv.info.triton_red_fused__to_copy_add_amax_amin_clamp_mul_native_layer_norm_reciprocal_1,"",@"SHT_CUDA_INFO"
	.sectionflags	@""
	.align	4


	//----- nvinfo : EIATTR_CUDA_API_VERSION
	.align		4
        /*0000*/ 	.byte	0x04, 0x37
        /*0002*/ 	.short	(.L_10 - .L_9)
.L_9:
        /*0004*/ 	.word	0x0000007c


	//----- nvinfo : EIATTR_SW2861232_WAR
	.align		4
.L_10:
        /*0008*/ 	.byte	0x01, 0x35
	.zero		2


	//----- nvinfo : EIATTR_PARAM_CBANK
	.align		4
        /*000c*/ 	.byte	0x04, 0x0a
        /*000e*/ 	.short	(.L_12 - .L_11)
	.align		4
.L_11:
        /*0010*/ 	.word	index@(.nv.constant0.triton_red_fused__to_copy_add_amax_amin_clamp_mul_native_layer_norm_reciprocal_1)
        /*0014*/ 	.short	0x0160
        /*0016*/ 	.short	0x0090


	//----- nvinfo : EIATTR_CBANK_PARAM_SIZE
	.align		4
.L_12:
        /*0018*/ 	.byte	0x03, 0x19
        /*001a*/ 	.short	0x0090


	//----- nvinfo : EIATTR_KPARAM_INFO
	.align		4
        /*001c*/ 	.byte	0x04, 0x17
        /*001e*/ 	.short	(.L_14 - .L_13)
.L_13:
        /*0020*/ 	.word	0x00000000
        /*0024*/ 	.short	0x0012
        /*0026*/ 	.short	0x0088
        /*0028*/ 	.byte	0x00, 0xf4, 0x21, 0x00


	//----- nvinfo : EIATTR_KPARAM_INFO
	.align		4
.L_14:
        /*002c*/ 	.byte	0x04, 0x17
        /*002e*/ 	.short	(.L_16 - .L_15)
.L_15:
        /*0030*/ 	.word	0x00000000
        /*0034*/ 	.short	0x0011
        /*0036*/ 	.short	0x0084
        /*0038*/ 	.byte	0x00, 0xf0, 0x11, 0x00


	//----- nvinfo : EIATTR_KPARAM_INFO
	.align		4
.L_16:
        /*003c*/ 	.byte	0x04, 0x17
        /*003e*/ 	.short	(.L_18 - .L_17)
.L_17:
        /*0040*/ 	.word	0x00000000
        /*0044*/ 	.short	0x0010
        /*0046*/ 	.short	0x0080
        /*0048*/ 	.byte	0x00, 0xf0, 0x11, 0x00


	//----- nvinfo : EIATTR_KPARAM_INFO
	.align		4
.L_18:
        /*004c*/ 	.byte	0x04, 0x17
        /*004e*/ 	.short	(.L_20 - .L_19)
.L_19:
        /*0050*/ 	.word	0x00000000
        /*0054*/ 	.short	0x000f
        /*0056*/ 	.short	0x0078
        /*0058*/ 	.byte	0x00, 0xf4, 0x21, 0x00


	//----- nvinfo : EIATTR_KPARAM_INFO
	.align		4
.L_20:
        /*005c*/ 	.byte	0x04, 0x17
        /*005e*/ 	.short	(.L_22 - .L_21)
.L_21:
        /*0060*/ 	.word	0x00000000
        /*0064*/ 	.short	0x000e
        /*0066*/ 	.short	0x0070
        /*0068*/ 	.byte	0x00, 0xf4, 0x21, 0x00


	//----- nvinfo : EIATTR_KPARAM_INFO
	.align		4
.L_22:
        /*006c*/ 	.byte	0x04, 0x17
        /*006e*/ 	.short	(.L_24 - .L_23)
.L_23:
        /*0070*/ 	.word	0x00000000
        /*0074*/ 	.short	0x000d
        /*0076*/ 	.short	0x0068
        /*0078*/ 	.byte	0x00, 0xf4, 0x21, 0x00


	//----- nvinfo : EIATTR_KPARAM_INFO
	.align		4
.L_24:
        /*007c*/ 	.byte	0x04, 0x17
        /*007e*/ 	.short	(.L_26 - .L_25)
.L_25:
        /*0080*/ 	.word	0x00000000
        /*0084*/ 	.short	0x000c
        /*0086*/ 	.short	0x0060
        /*0088*/ 	.byte	0x00, 0xf4, 0x21, 0x00


	//----- nvinfo : EIATTR_KPARAM_INFO
	.align		4
.L_26:
        /*008c*/ 	.byte	0x04, 0x17
        /*008e*/ 	.short	(.L_28 - .L_27)
.L_27:
        /*0090*/ 	.word	0x00000000
        /*0094*/ 	.short	0x000b
        /*0096*/ 	.short	0x0058
        /*0098*/ 	.byte	0x00, 0xf4, 0x21, 0x00


	//----- nvinfo : EIATTR_KPARAM_INFO
	.align		4
.L_28:
        /*009c*/ 	.byte	0x04, 0x17
        /*009e*/ 	.short	(.L_30 - .L_29)
.L_29:
        /*00a0*/ 	.word	0x00000000
        /*00a4*/ 	.short	0x000a
        /*00a6*/ 	.short	0x0050
        /*00a8*/ 	.byte	0x00, 0xf4, 0x21, 0x00


	//----- nvinfo : EIATTR_KPARAM_INFO
	.align		4
.L_30:
        /*00ac*/ 	.byte	0x04, 0x17
        /*00ae*/ 	.short	(.L_32 - .L_31)
.L_31:
        /*00b0*/ 	.word	0x00000000
        /*00b4*/ 	.short	0x0009
        /*00b6*/ 	.short	0x0048
        /*00b8*/ 	.byte	0x00, 0xf4, 0x21, 0x00


	//----- nvinfo : EIATTR_KPARAM_INFO
	.align		4
.L_32:
        /*00bc*/ 	.byte	0x04, 0x17
        /*00be*/ 	.short	(.L_34 - .L_33)
.L_33:
        /*00c0*/ 	.word	0x00000000
        /*00c4*/ 	.short	0x0008
        /*00c6*/ 	.short	0x0040
        /*00c8*/ 	.byte	0x00, 0xf4, 0x21, 0x00


	//----- nvinfo : EIATTR_KPARAM_INFO
	.align		4
.L_34:
        /*00cc*/ 	.byte	0x04, 0x17
        /*00ce*/ 	.short	(.L_36 - .L_35)
.L_35:
        /*00d0*/ 	.word	0x00000000
        /*00d4*/ 	.short	0x0007
        /*00d6*/ 	.short	0x0038
        /*00d8*/ 	.byte	0x00, 0xf4, 0x21, 0x00


	//----- nvinfo : EIATTR_KPARAM_INFO
	.align		4
.L_36:
        /*00dc*/ 	.byte	0x04, 0x17
        /*00de*/ 	.short	(.L_38 - .L_37)
.L_37:
        /*00e0*/ 	.word	0x00000000
        /*00e4*/ 	.short	0x0006
        /*00e6*/ 	.short	0x0030
        /*00e8*/ 	.byte	0x00, 0xf4, 0x21, 0x00


	//----- nvinfo : EIATTR_KPARAM_INFO
	.align		4
.L_38:
        /*00ec*/ 	.byte	0x04, 0x17
        /*00ee*/ 	.short	(.L_40 - .L_39)
.L_39:
        /*00f0*/ 	.word	0x00000000
        /*00f4*/ 	.short	0x0005
        /*00f6*/ 	.short	0x0028
        /*00f8*/ 	.byte	0x00, 0xf4, 0x21, 0x00


	//----- nvinfo : EIATTR_KPARAM_INFO
	.align		4
.L_40:
        /*00fc*/ 	.byte	0x04, 0x17
        /*00fe*/ 	.short	(.L_42 - .L_41)
.L_41:
        /*0100*/ 	.word	0x00000000
        /*0104*/ 	.short	0x0004
        /*0106*/ 	.short	0x0020
        /*0108*/ 	.byte	0x00, 0xf4, 0x21, 0x00


	//----- nvinfo : EIATTR_KPARAM_INFO
	.align		4
.L_42:
        /*010c*/ 	.byte	0x04, 0x17
        /*010e*/ 	.short	(.L_44 - .L_43)
.L_43:
        /*0110*/ 	.word	0x00000000
        /*0114*/ 	.short	0x0003
        /*0116*/ 	.short	0x0018
        /*0118*/ 	.byte	0x00, 0xf4, 0x21, 0x00


	//----- nvinfo : EIATTR_KPARAM_INFO
	.align		4
.L_44:
        /*011c*/ 	.byte	0x04, 0x17
        /*011e*/ 	.short	(.L_46 - .L_45)
.L_45:
        /*0120*/ 	.word	0x00000000
        /*0124*/ 	.short	0x0002
        /*0126*/ 	.short	0x0010
        /*0128*/ 	.byte	0x00, 0xf4, 0x21, 0x00


	//----- nvinfo : EIATTR_KPARAM_INFO
	.align		4
.L_46:
        /*012c*/ 	.byte	0x04, 0x17
        /*012e*/ 	.short	(.L_48 - .L_47)
.L_47:
        /*0130*/ 	.word	0x00000000
        /*0134*/ 	.short	0x0001
        /*0136*/ 	.short	0x0008
        /*0138*/ 	.byte	0x00, 0xf4, 0x21, 0x00


	//----- nvinfo : EIATTR_KPARAM_INFO
	.align		4
.L_48:
        /*013c*/ 	.byte	0x04, 0x17
        /*013e*/ 	.short	(.L_50 - .L_49)
.L_49:
        /*0140*/ 	.word	0x00000000
        /*0144*/ 	.short	0x0000
        /*0146*/ 	.short	0x0000
        /*0148*/ 	.byte	0x00, 0xf4, 0x21, 0x00


	//----- nvinfo : EIATTR_MAXREG_COUNT
	.align		4
.L_50:
        /*014c*/ 	.byte	0x03, 0x1b
        /*014e*/ 	.short	0x0040


	//----- nvinfo : EIATTR_COOP_GROUP_MASK_REGIDS
	.align		4
        /*0150*/ 	.byte	0x04, 0x29
        /*0152*/ 	.short	(.L_52 - .L_51)


	//   ....[0]....
.L_51:
        /*0154*/ 	.word	0xffffffff


	//   ....[1]....
        /*0158*/ 	.word	0xffffffff


	//   ....[2]....
        /*015c*/ 	.word	0xffffffff


	//   ....[3]....
        /*0160*/ 	.word	0xffffffff


	//   ....[4]....
        /*0164*/ 	.word	0xffffffff


	//   ....[5]....
        /*0168*/ 	.word	0xffffffff


	//   ....[6]....
        /*016c*/ 	.word	0xffffffff


	//   ....[7]....
        /*0170*/ 	.word	0xffffffff


	//   ....[8]....
        /*0174*/ 	.word	0xffffffff


	//   ....[9]....
        /*0178*/ 	.word	0xffffffff


	//   ....[10]....
        /*017c*/ 	.word	0xffffffff


	//   ....[11]....
        /*0180*/ 	.word	0xffffffff


	//   ....[12]....
        /*0184*/ 	.word	0xffffffff


	//   ....[13]....
        /*0188*/ 	.word	0xffffffff


	//   ....[14]....
        /*018c*/ 	.word	0xffffffff


	//   ....[15]....
        /*0190*/ 	.word	0xffffffff


	//   ....[16]....
        /*0194*/ 	.word	0xffffffff


	//   ....[17]....
        /*0198*/ 	.word	0xffffffff


	//   ....[18]....
        /*019c*/ 	.word	0xffffffff


	//   ....[19]....
        /*01a0*/ 	.word	0xffffffff


	//   ....[20]....
        /*01a4*/ 	.word	0xffffffff


	//   ....[21]....
        /*01a8*/ 	.word	0xffffffff


	//   ....[22]....
        /*01ac*/ 	.word	0xffffffff


	//   ....[23]....
        /*01b0*/ 	.word	0xffffffff


	//   ....[24]....
        /*01b4*/ 	.word	0xffffffff


	//   ....[25]....
        /*01b8*/ 	.word	0xffffffff


	//   ....[26]....
        /*01bc*/ 	.word	0xffffffff


	//   ....[27]....
        /*01c0*/ 	.word	0xffffffff


	//   ....[28]....
        /*01c4*/ 	.word	0xffffffff


	//   ....[29]....
        /*01c8*/ 	.word	0xffffffff


	//   ....[30]....
        /*01cc*/ 	.word	0xffffffff


	//   ....[31]....
        /*01d0*/ 	.word	0xffffffff


	//   ....[32]....
        /*01d4*/ 	.word	0xffffffff


	//   ....[33]....
        /*01d8*/ 	.word	0xffffffff


	//   ....[34]....
        /*01dc*/ 	.word	0xffffffff


	//   ....[35]....
        /*01e0*/ 	.word	0xffffffff


	//   ....[36]....
        /*01e4*/ 	.word	0xffffffff


	//   ....[37]....
        /*01e8*/ 	.word	0xffffffff


	//   ....[38]....
        /*01ec*/ 	.word	0xffffffff


	//   ....[39]....
        /*01f0*/ 	.word	0xffffffff


	//   ....[40]....
        /*01f4*/ 	.word	0xffffffff


	//   ....[41]....
        /*01f8*/ 	.word	0xffffffff


	//   ....[42]....
        /*01fc*/ 	.word	0xffffffff


	//   ....[43]....
        /*0200*/ 	.word	0xffffffff


	//   ....[44]....
        /*0204*/ 	.word	0xffffffff


	//----- nvinfo : EIATTR_COOP_GROUP_INSTR_OFFSETS
	.align		4
.L_52:
        /*0208*/ 	.byte	0x04, 0x28
        /*020a*/ 	.short	(.L_54 - .L_53)


	//   ....[0]....
.L_53:
        /*020c*/ 	.word	0x00000290


	//   ....[1]....
        /*0210*/ 	.word	0x000002d0


	//   ....[2]....
        /*0214*/ 	.word	0x00000490


	//   ....[3]....
        /*0218*/ 	.word	0x000004c0


	//   ....[4]....
        /*021c*/ 	.word	0x000005b0


	//   ....[5]....
        /*0220*/ 	.word	0x00000610


	//   ....[6]....
        /*0224*/ 	.word	0x000006b0


	//   ....[7]....
        /*0228*/ 	.word	0x00000700


	//   ....[8]....
        /*022c*/ 	.word	0x00000820


	//   ....[9]....
        /*0230*/ 	.word	0x00000860


	//   ....[10]....
        /*0234*/ 	.word	0x00000990


	//   ....[11]....
        /*0238*/ 	.word	0x000009a0


	//   ....[12]....
        /*023c*/ 	.word	0x000009e0


	//   ....[13]....
        /*0240*/ 	.word	0x00000a20


	//   ....[14]....
        /*0244*/ 	.word	0x00000aa0


	//   ....[15]....
        /*0248*/ 	.word	0x00000b70


	//   ....[16]....
        /*024c*/ 	.word	0x00000bb0


	//   ....[17]....
        /*0250*/ 	.word	0x00000c10


	//   ....[18]....
        /*0254*/ 	.word	0x00000cc0


	//   ....[19]....
        /*0258*/ 	.word	0x00000d00


	//   ....[20]....
        /*025c*/ 	.word	0x00000d60


	//   ....[21]....
        /*0260*/ 	.word	0x00000e10


	//   ....[22]....
        /*0264*/ 	.word	0x00000e50


	//   ....[23]....
        /*0268*/ 	.word	0x00000f40


	//   ....[24]....
        /*026c*/ 	.word	0x00000fa0


	//   ....[25]....
        /*0270*/ 	.word	0x00001590


	//   ....[26]....
        /*0274*/ 	.word	0x000015d0


	//   ....[27]....
        /*0278*/ 	.word	0x00001610


	//   ....[28]....
        /*027c*/ 	.word	0x00001650


	//   ....[29]....
        /*0280*/ 	.word	0x000016a0


	//   ....[30]....
        /*0284*/ 	.word	0x000017b0


	//   ....[31]....
        /*0288*/ 	.word	0x000017c0


	//   ....[32]....
        /*028c*/ 	.word	0x00001840


	//   ....[33]....
        /*0290*/ 	.word	0x00001850


	//   ....[34]....
        /*0294*/ 	.word	0x000018a0


	//   ....[35]....
        /*0298*/ 	.word	0x000018d0


	//   ....[36]....
        /*029c*/ 	.word	0x00001920


	//   ....[37]....
        /*02a0*/ 	.word	0x00001950


	//   ....[38]....
        /*02a4*/ 	.word	0x000019a0


	//   ....[39]....
        /*02a8*/ 	.word	0x000019d0


	//   ....[40]....
        /*02ac*/ 	.word	0x00001aa0


	//   ....[41]....
        /*02b0*/ 	.word	0x00001b00


	//   ....[42]....
        /*02b4*/ 	.word	0x00001b50


	//   ....[43]....
        /*02b8*/ 	.word	0x00001b90


	//   ....[44]....
        /*02bc*/ 	.word	0x00001bd0


	//----- nvinfo : EIATTR_EXIT_INSTR_OFFSETS
	.align		4
.L_54:
        /*02c0*/ 	.byte	0x04, 0x1c
        /*02c2*/ 	.short	(.L_56 - .L_55)


	//   ....[0]....
.L_55:
        /*02c4*/ 	.word	0x000023b0


	//   ....[1]....
        /*02c8*/ 	.word	0x000023d0


	//----- nvinfo : EIATTR_REQNTID
	.align		4
.L_56:
        /*02cc*/ 	.byte	0x04, 0x10
        /*02ce*/ 	.short	(.L_58 - .L_57)
.L_57:
        /*02d0*/ 	.word	0x00000400
        /*02d4*/ 	.word	0x00000001
        /*02d8*/ 	.word	0x00000001
.L_58:


//--------------------- .nv.callgraph             --------------------------
	.section	.nv.callgraph,"",@"SHT_CUDA_CALLGRAPH"
	.align	4
	.sectionentsize	8
	.align		4
        /*0000*/ 	.word	0x00000000
	.align		4
        /*0004*/ 	.word	0xffffffff
	.align		4
        /*0008*/ 	.word	0x00000000
	.align		4
        /*000c*/ 	.word	0xfffffffe
	.align		4
        /*0010*/ 	.word	0x00000000
	.align		4
        /*0014*/ 	.word	0xfffffffd
	.align		4
        /*0018*/ 	.word	0x00000000
	.align		4
        /*001c*/ 	.word	0xfffffffc


//--------------------- .nv.rel.action            --------------------------
	.section	.nv.rel.action,"",@"SHT_CUDA_RELOCINFO"
	.align	8
	.sectionentsize	8
        /*0000*/ 	.byte	0x73, 0x00, 0x00, 0x00, 0x00, 0x00, 0x00, 0x00, 0x00, 0x00, 0x00, 0x11, 0x25, 0x00, 0x05, 0x36


//--------------------- .nv.constant4             --------------------------
	.section	.nv.constant4,"a",@progbits
	.align	8
	.align		8
.nv.constant4:
        /*0000*/ 	.dword	_$_str


//--------------------- .nv.constant0.triton_red_fused__to_copy_add_amax_amin_clamp_mul_native_layer_norm_reciprocal_1 --------------------------
	.section	.nv.constant0.triton_red_fused__to_copy_add_amax_amin_clamp_mul_native_layer_norm_reciprocal_1,"a",@progbits
	.sectionflags	@""
	.align	4
.nv.constant0.triton_red_fused__to_copy_add_amax_amin_clamp_mul_native_layer_norm_reciprocal_1:
	.zero		496


//--------------------- .text.triton_red_fused__to_copy_add_amax_amin_clamp_mul_native_layer_norm_reciprocal_1 --------------------------
	.section	.text.triton_red_fused__to_copy_add_amax_amin_clamp_mul_native_layer_norm_reciprocal_1,"ax",@progbits
	.sectionflags	@"SHF_BARRIERS=1"
	.sectioninfo	@"SHI_REGISTERS=39"
	.align	128
        .global         triton_red_fused__to_copy_add_amax_amin_clamp_mul_native_layer_norm_reciprocal_1
        .type           triton_red_fused__to_copy_add_amax_amin_clamp_mul_native_layer_norm_reciprocal_1,@function
        .size           triton_red_fused__to_copy_add_amax_amin_clamp_mul_native_layer_norm_reciprocal_1,(.L_x_3 - triton_red_fused__to_copy_add_amax_amin_clamp_mul_native_layer_norm_reciprocal_1)
        .other          triton_red_fused__to_copy_add_amax_amin_clamp_mul_native_layer_norm_reciprocal_1,@"STO_CUDA_ENTRY STV_DEFAULT"
triton_red_fused__to_copy_add_amax_amin_clamp_mul_native_layer_norm_reciprocal_1:
.text.triton_red_fused__to_copy_add_amax_amin_clamp_mul_native_layer_norm_reciprocal_1:
[----:B------:R-:W-:Y:S02]  /*0000*/  IMAD.MOV.U32 R1, RZ, RZ, c[0x0][0x28] ;  /* 0x00000a00ff017624 */ /* 0x000fe400078e00ff */
[----:B------:R-:W0:Y:S01]  /*0010*/  S2R R7, SR_CTAID.X ;  /* 0x0000000000077919 */ /* 0x000e220000002500 */
[----:B------:R-:W-:Y:S01]  /*0020*/  IMAD.MOV.U32 R8, RZ, RZ, 0x2 ;  /* 0x00000002ff087424 */ /* 0x000fe200078e00ff */
[----:B------:R-:W-:Y:S02]  /*0030*/  ULDC.64 UR4, c[0x0][0x118] ;  /* 0x0000460000047ab9 */ /* 0x000fe40000000a00 */
[----:B------:R-:W1:Y:S01]  /*0040*/  S2R R9, SR_TID.X ;  /* 0x0000000000097919 */ /* 0x000e620000002100 */
[C---:B0-----:R-:W-:Y:S01]  /*0050*/  ISETP.GE.AND P0, PT, R7.reuse, 0x1010, PT ;  /* 0x000010100700780c */ /* 0x041fe20003f06270 */
[----:B------:R-:W-:-:S05]  /*0060*/  IMAD R12, R7, 0xc00, RZ ;  /* 0x00000c00070c7824 */ /* 0x000fca00078e02ff */
[----:B-1----:R-:W-:-:S05]  /*0070*/  LOP3.LUT R6, R12, 0x3ff, R9, 0xf8, !PT ;  /* 0x000003ff0c067812 */ /* 0x002fca00078ef809 */
[C---:B------:R-:W-:Y:S02]  /*0080*/  IMAD.WIDE R10, R6.reuse, R8, c[0x0][0x160] ;  /* 0x00005800060a7625 */ /* 0x040fe400078e0208 */
[C---:B------:R-:W-:Y:S02]  /*0090*/  @P0 IADD3 R4, R6.reuse, 0x400, RZ ;  /* 0x0000040006040810 */ /* 0x040fe40007ffe0ff */
[----:B------:R-:W-:Y:S01]  /*00a0*/  @P0 IADD3 R2, R6, 0x800, RZ ;  /* 0x0000080006020810 */ /* 0x000fe20007ffe0ff */
[----:B------:R-:W-:Y:S01]  /*00b0*/  @P0 IMAD.MOV.U32 R13, RZ, RZ, RZ ;  /* 0x000000ffff0d0224 */ /* 0x000fe200078e00ff */
[----:B------:R-:W-:Y:S01]  /*00c0*/  @P0 SHF.R.S32.HI R5, RZ, 0x1f, R4 ;  /* 0x0000001fff050819 */ /* 0x000fe20000011404 */
[----:B------:R-:W-:Y:S01]  /*00d0*/  @P0 IMAD.MOV.U32 R15, RZ, RZ, RZ ;  /* 0x000000ffff0f0224 */ /* 0x000fe200078e00ff */
[----:B------:R-:W-:Y:S01]  /*00e0*/  @P0 SHF.R.S32.HI R3, RZ, 0x1f, R2 ;  /* 0x0000001fff030819 */ /* 0x000fe20000011402 */
[----:B------:R-:W-:Y:S01]  /*00f0*/  @P0 IMAD.MOV.U32 R0, RZ, RZ, RZ ;  /* 0x000000ffff000224 */ /* 0x000fe200078e00ff */
[----:B------:R-:W-:Y:S05]  /*0100*/  @P0 BRA `(.L_x_0) ;  /* 0x0000017000000947 */ /* 0x000fea0003800000 */
[C---:B------:R-:W-:Y:S01]  /*0110*/  IADD3 R17, R6.reuse, 0x400, RZ ;  /* 0x0000040006117810 */ /* 0x040fe20007ffe0ff */
[----:B------:R-:W2:Y:S01]  /*0120*/  LDG.E.EL.U16 R0, [R10.64] ;  /* 0x000000040a007981 */ /* 0x000ea2000c2e1500 */
[----:B------:R-:W-:-:S03]  /*0130*/  IADD3 R19, R6, 0x800, RZ ;  /* 0x0000080006137810 */ /* 0x000fc60007ffe0ff */
[----:B------:R-:W-:-:S04]  /*0140*/  IMAD.WIDE R2, R17, R8, c[0x0][0x160] ;  /* 0x0000580011027625 */ /* 0x000fc800078e0208 */
[----:B------:R-:W-:Y:S02]  /*0150*/  IMAD.WIDE R4, R19, R8, c[0x0][0x160] ;  /* 0x0000580013047625 */ /* 0x000fe400078e0208 */
[----:B------:R0:W3:Y:S04]  /*0160*/  LDG.E.EL.U16 R2, [R2.64] ;  /* 0x0000000402027981 */ /* 0x0000e8000c2e1500 */
[----:B------:R1:W4:Y:S01]  /*0170*/  LDG.E.EL.U16 R4, [R4.64] ;  /* 0x0000000404047981 */ /* 0x000322000c2e1500 */
[----:B0-----:R-:W-:Y:S02]  /*0180*/  SHF.R.S32.HI R3, RZ, 0x1f, R19 ;  /* 0x0000001fff037819 */ /* 0x001fe40000011413 */
[----:B-1----:R-:W-:Y:S01]  /*0190*/  SHF.R.S32.HI R5, RZ, 0x1f, R17 ;  /* 0x0000001fff057819 */ /* 0x002fe20000011411 */
[----:B--2---:R-:W-:-:S02]  /*01a0*/  IMAD.U32 R13, R0, 0x10000, RZ ;  /* 0x00010000000d7824 */ /* 0x004fc400078e00ff */
[----:B---3--:R-:W-:-:S04]  /*01b0*/  IMAD.U32 R14, R2, 0x10000, RZ ;  /* 0x00010000020e7824 */ /* 0x008fc800078e00ff */
[----:B------:R-:W-:Y:S01]  /*01c0*/  FADD R0, -R13, R14 ;  /* 0x0000000e0d007221 */ /* 0x000fe20000000100 */
[----:B----4-:R-:W-:-:S03]  /*01d0*/  IMAD.U32 R16, R4, 0x10000, RZ ;  /* 0x0001000004107824 */ /* 0x010fc600078e00ff */
[----:B------:R-:W-:-:S04]  /*01e0*/  FFMA R13, R0, 0.5, R13 ;  /* 0x3f000000000d7823 */ /* 0x000fc8000000000d */
[----:B------:R-:W-:Y:S01]  /*01f0*/  FADD R18, -R13, R16 ;  /* 0x000000100d127221 */ /* 0x000fe20000000100 */
[----:B------:R-:W-:-:S03]  /*0200*/  FADD R15, R14, -R13 ;  /* 0x8000000d0e0f7221 */ /* 0x000fc60000000000 */
[----:B------:R-:W-:Y:S01]  /*0210*/  FFMA R13, R18, 0.3333333432674407959, R13 ;  /* 0x3eaaaaab120d7823 */ /* 0x000fe2000000000d */
[----:B------:R-:W-:-:S03]  /*0220*/  FFMA R15, R0, R15, RZ ;  /* 0x0000000f000f7223 */ /* 0x000fc600000000ff */
[----:B------:R-:W-:Y:S01]  /*0230*/  FADD R16, R16, -R13 ;  /* 0x8000000d10107221 */ /* 0x000fe20000000000 */
[----:B------:R-:W-:Y:S02]  /*0240*/  IMAD.MOV.U32 R0, RZ, RZ, 0x40400000 ;  /* 0x40400000ff007424 */ /* 0x000fe400078e00ff */
[----:B------:R-:W-:Y:S01]  /*0250*/  IMAD.MOV.U32 R4, RZ, RZ, R17 ;  /* 0x000000ffff047224 */ /* 0x000fe200078e0011 */
[----:B------:R-:W-:Y:S01]  /*0260*/  FFMA R15, R18, R16, R15 ;  /* 0x00000010120f7223 */ /* 0x000fe2000000000f */
[----:B------:R-:W-:Y:S02]  /*0270*/  IMAD.MOV.U32 R2, RZ, RZ, R19 ;  /* 0x000000ffff027224 */ /* 0x000fe400078e0013 */
.L_x_0:
[C---:B------:R-:W-:Y:S01]  /*0280*/  FADD R19, R0.reuse, R0 ;  /* 0x0000000000137221 */ /* 0x040fe20000000000 */
[----:B------:R-:W0:Y:S01]  /*0290*/  SHFL.BFLY PT, R18, R13, 0x10, 0x1f ;  /* 0x0e001f000d127f89 */ /* 0x000e2200000e0000 */
[----:B------:R-:W-:Y:S02]  /*02a0*/  FMUL R21, R0, 0.25 ;  /* 0x3e80000000157820 */ /* 0x000fe40000400000 */
[C---:B------:R-:W-:Y:S01]  /*02b0*/  FMUL R22, R19.reuse, 0.25 ;  /* 0x3e80000013167820 */ /* 0x040fe20000400000 */
[C---:B------:R-:W-:Y:S01]  /*02c0*/  FSETP.GEU.AND P2, PT, |R19|.reuse, 1.175494350822287508e-38, PT ;  /* 0x008000001300780b */ /* 0x040fe20003f4e200 */
[----:B------:R-:W1:Y:S01]  /*02d0*/  SHFL.BFLY PT, R20, R15, 0x10, 0x1f ;  /* 0x0e001f000f147f89 */ /* 0x000e6200000e0000 */
[C---:B------:R-:W-:Y:S01]  /*02e0*/  FSETP.GT.AND P1, PT, |R19|.reuse, 8.50705917302346158658e+37, PT ;  /* 0x7e8000001300780b */ /* 0x040fe20003f24200 */
[----:B------:R-:W-:-:S03]  /*02f0*/  FADD R16, R19, R19 ;  /* 0x0000001313107221 */ /* 0x000fc60000000000 */
[----:B------:R-:W-:Y:S01]  /*0300*/  FSEL R17, R22, R19, P1 ;  /* 0x0000001316117208 */ /* 0x000fe20000800000 */
[C---:B------:R-:W-:Y:S01]  /*0310*/  FMUL R25, R16.reuse, 0.25 ;  /* 0x3e80000010197820 */ /* 0x040fe20000400000 */
[----:B------:R-:W-:Y:S02]  /*0320*/  FSEL R24, R21, R0, P1 ;  /* 0x0000000015187208 */ /* 0x000fe40000800000 */
[C---:B------:R-:W-:Y:S02]  /*0330*/  FSETP.GEU.AND P3, PT, |R16|.reuse, 1.175494350822287508e-38, PT ;  /* 0x008000001000780b */ /* 0x040fe40003f6e200 */
[----:B------:R-:W-:Y:S01]  /*0340*/  FSETP.GT.AND P1, PT, |R16|, 8.50705917302346158658e+37, PT ;  /* 0x7e8000001000780b */ /* 0x000fe20003f24200 */
[----:B------:R-:W-:Y:S01]  /*0350*/  @!P2 FMUL R17, R17, 16777216 ;  /* 0x4b8000001111a820 */ /* 0x000fe20000400000 */
[----:B------:R-:W-:Y:S01]  /*0360*/  @!P2 FMUL R24, R24, 16777216 ;  /* 0x4b8000001818a820 */ /* 0x000fe20000400000 */
[----:B------:R-:W-:Y:S02]  /*0370*/  FSETP.NEU.AND P2, PT, R19, RZ, PT ;  /* 0x000000ff1300720b */ /* 0x000fe40003f4d000 */
[----:B------:R-:W-:-:S02]  /*0380*/  FSEL R26, R25, R16, P1 ;  /* 0x00000010191a7208 */ /* 0x000fc40000800000 */
[----:B------:R-:W2:Y:S01]  /*0390*/  MUFU.RCP R17, R17 ;  /* 0x0000001100117308 */ /* 0x000ea20000001000 */
[----:B0-----:R-:W-:Y:S01]  /*03a0*/  FADD R18, R18, -R13 ;  /* 0x8000000d12127221 */ /* 0x001fe20000000000 */
[----:B------:R-:W-:Y:S02]  /*03b0*/  FSEL R27, R22, R19, P1 ;  /* 0x00000013161b7208 */ /* 0x000fe40000800000 */
[----:B------:R-:W-:Y:S01]  /*03c0*/  @!P3 FMUL R26, R26, 16777216 ;  /* 0x4b8000001a1ab820 */ /* 0x000fe20000400000 */
[----:B------:R-:W-:Y:S02]  /*03d0*/  FMUL R21, R18, R18 ;  /* 0x0000001212157220 */ /* 0x000fe40000400000 */
[----:B------:R-:W-:Y:S02]  /*03e0*/  @!P3 FMUL R27, R27, 16777216 ;  /* 0x4b8000001b1bb820 */ /* 0x000fe40000400000 */
[----:B------:R-:W-:Y:S01]  /*03f0*/  FMUL R21, R21, R0 ;  /* 0x0000000015157220 */ /* 0x000fe20000400000 */
[----:B------:R-:W0:Y:S01]  /*0400*/  MUFU.RCP R26, R26 ;  /* 0x0000001a001a7308 */ /* 0x000e220000001000 */
[----:B--2---:R-:W-:Y:S01]  /*0410*/  FMUL R24, R17, R24 ;  /* 0x0000001811187220 */ /* 0x004fe20000400000 */
[----:B-1----:R-:W-:-:S04]  /*0420*/  FADD R17, R20, R15 ;  /* 0x0000000f14117221 */ /* 0x002fc80000000000 */
[----:B------:R-:W-:Y:S02]  /*0430*/  FSEL R24, R24, RZ, P2 ;  /* 0x000000ff18187208 */ /* 0x000fe40001000000 */
[----:B------:R-:W-:-:S03]  /*0440*/  FSETP.NEU.AND P2, PT, R16, RZ, PT ;  /* 0x000000ff1000720b */ /* 0x000fc60003f4d000 */
[----:B------:R-:W-:Y:S01]  /*0450*/  FFMA R18, R18, R24, R13 ;  /* 0x0000001812127223 */ /* 0x000fe2000000000d */
[----:B------:R-:W-:Y:S01]  /*0460*/  FFMA R21, R24, R21, R17 ;  /* 0x0000001518157223 */ /* 0x000fe20000000011 */
[----:B------:R-:W-:Y:S01]  /*0470*/  FADD R17, R16, R16 ;  /* 0x0000001010117221 */ /* 0x000fe20000000000 */
[----:B0-----:R-:W-:Y:S02]  /*0480*/  FMUL R27, R26, R27 ;  /* 0x0000001b1a1b7220 */ /* 0x001fe40000400000 */
[----:B------:R-:W0:Y:S01]  /*0490*/  SHFL.BFLY PT, R23, R18, 0x8, 0x1f ;  /* 0x0d001f0012177f89 */ /* 0x000e2200000e0000 */
[C---:B------:R-:W-:Y:S01]  /*04a0*/  FMUL R28, R17.reuse, 0.25 ;  /* 0x3e800000111c7820 */ /* 0x040fe20000400000 */
[C---:B------:R-:W-:Y:S02]  /*04b0*/  FSETP.GEU.AND P3, PT, |R17|.reuse, 1.175494350822287508e-38, PT ;  /* 0x008000001100780b */ /* 0x040fe40003f6e200 */
[----:B------:R-:W1:Y:S01]  /*04c0*/  SHFL.BFLY PT, R20, R21, 0x8, 0x1f ;  /* 0x0d001f0015147f89 */ /* 0x000e6200000e0000 */
[----:B------:R-:W-:-:S02]  /*04d0*/  FSETP.GT.AND P1, PT, |R17|, 8.50705917302346158658e+37, PT ;  /* 0x7e8000001100780b */ /* 0x000fc40003f24200 */
[----:B------:R-:W-:Y:S02]  /*04e0*/  FSEL R27, R27, RZ, P2 ;  /* 0x000000ff1b1b7208 */ /* 0x000fe40001000000 */
[----:B------:R-:W-:Y:S02]  /*04f0*/  FSEL R26, R28, R17, P1 ;  /* 0x000000111c1a7208 */ /* 0x000fe40000800000 */
[----:B------:R-:W-:Y:S02]  /*0500*/  FSEL R25, R25, R16, P1 ;  /* 0x0000001019197208 */ /* 0x000fe40000800000 */
[----:B------:R-:W-:Y:S02]  /*0510*/  FSETP.NEU.AND P2, PT, R17, RZ, PT ;  /* 0x000000ff1100720b */ /* 0x000fe40003f4d000 */
[----:B------:R-:W-:Y:S01]  /*0520*/  @!P3 FMUL R26, R26, 16777216 ;  /* 0x4b8000001a1ab820 */ /* 0x000fe20000400000 */
[----:B------:R-:W-:-:S05]  /*0530*/  @!P3 FMUL R25, R25, 16777216 ;  /* 0x4b8000001919b820 */ /* 0x000fca0000400000 */
[----:B------:R-:W2:Y:S01]  /*0540*/  MUFU.RCP R26, R26 ;  /* 0x0000001a001a7308 */ /* 0x000ea20000001000 */
[----:B0-----:R-:W-:-:S04]  /*0550*/  FADD R23, -R18, R23 ;  /* 0x0000001712177221 */ /* 0x001fc80000000100 */
[C---:B------:R-:W-:Y:S01]  /*0560*/  FMUL R22, R23.reuse, R23 ;  /* 0x0000001717167220 */ /* 0x040fe20000400000 */
[----:B------:R-:W-:Y:S01]  /*0570*/  FFMA R23, R23, R27, R18 ;  /* 0x0000001b17177223 */ /* 0x000fe20000000012 */
[----:B-1----:R-:W-:Y:S01]  /*0580*/  FADD R20, R21, R20 ;  /* 0x0000001415147221 */ /* 0x002fe20000000000 */
[----:B------:R-:W-:Y:S01]  /*0590*/  FADD R18, R17, R17 ;  /* 0x0000001111127221 */ /* 0x000fe20000000000 */
[----:B------:R-:W-:Y:S02]  /*05a0*/  FMUL R22, R19, R22 ;  /* 0x0000001613167220 */ /* 0x000fe40000400000 */
[----:B------:R-:W0:Y:S02]  /*05b0*/  SHFL.BFLY PT, R24, R23, 0x4, 0x1f ;  /* 0x0c801f0017187f89 */ /* 0x000e2400000e0000 */
[----:B------:R-:W-:Y:S01]  /*05c0*/  FFMA R20, R27, R22, R20 ;  /* 0x000000161b147223 */ /* 0x000fe20000000014 */
[----:B------:R-:W-:Y:S01]  /*05d0*/  FSETP.GEU.AND P3, PT, |R18|, 1.175494350822287508e-38, PT ;  /* 0x008000001200780b */ /* 0x000fe20003f6e200 */
[----:B--2---:R-:W-:Y:S01]  /*05e0*/  FMUL R25, R26, R25 ;  /* 0x000000191a197220 */ /* 0x004fe20000400000 */
[C---:B------:R-:W-:Y:S01]  /*05f0*/  FMUL R27, R18.reuse, 0.25 ;  /* 0x3e800000121b7820 */ /* 0x040fe20000400000 */
[----:B------:R-:W-:Y:S01]  /*0600*/  FSETP.GT.AND P1, PT, |R18|, 8.50705917302346158658e+37, PT ;  /* 0x7e8000001200780b */ /* 0x000fe20003f24200 */
[----:B------:R-:W1:Y:S02]  /*0610*/  SHFL.BFLY PT, R19, R20, 0x4, 0x1f ;  /* 0x0c801f0014137f89 */ /* 0x000e6400000e0000 */
[----:B------:R-:W-:-:S02]  /*0620*/  FSEL R25, R25, RZ, P2 ;  /* 0x000000ff19197208 */ /* 0x000fc40001000000 */
[----:B------:R-:W-:-:S05]  /*0630*/  FSEL R22, R27, R18, P1 ;  /* 0x000000121b167208 */ /* 0x000fca0000800000 */
[----:B------:R-:W-:-:S06]  /*0640*/  @!P3 FMUL R22, R22, 16777216 ;  /* 0x4b8000001616b820 */ /* 0x000fcc0000400000 */
[----:B------:R-:W2:Y:S01]  /*0650*/  MUFU.RCP R22, R22 ;  /* 0x0000001600167308 */ /* 0x000ea20000001000 */
[----:B0-----:R-:W-:-:S04]  /*0660*/  FADD R24, -R23, R24 ;  /* 0x0000001817187221 */ /* 0x001fc80000000100 */
[C---:B------:R-:W-:Y:S01]  /*0670*/  FMUL R21, R24.reuse, R24 ;  /* 0x0000001818157220 */ /* 0x040fe20000400000 */
[----:B------:R-:W-:Y:S01]  /*0680*/  FFMA R23, R24, R25, R23 ;  /* 0x0000001918177223 */ /* 0x000fe20000000017 */
[----:B-1----:R-:W-:Y:S02]  /*0690*/  FADD R20, R20, R19 ;  /* 0x0000001314147221 */ /* 0x002fe40000000000 */
[----:B------:R-:W-:Y:S02]  /*06a0*/  FMUL R21, R16, R21 ;  /* 0x0000001510157220 */ /* 0x000fe40000400000 */
[----:B------:R-:W0:Y:S02]  /*06b0*/  SHFL.BFLY PT, R16, R23, 0x2, 0x1f ;  /* 0x0c401f0017107f89 */ /* 0x000e2400000e0000 */
[----:B------:R-:W-:Y:S01]  /*06c0*/  FFMA R20, R25, R21, R20 ;  /* 0x0000001519147223 */ /* 0x000fe20000000014 */
[----:B------:R-:W-:Y:S01]  /*06d0*/  FSEL R21, R28, R17, P1 ;  /* 0x000000111c157208 */ /* 0x000fe20000800000 */
[C---:B------:R-:W-:Y:S01]  /*06e0*/  FADD R25, R18.reuse, R18 ;  /* 0x0000001212197221 */ /* 0x040fe20000000000 */
[----:B------:R-:W-:-:S02]  /*06f0*/  FSETP.NEU.AND P1, PT, R18, RZ, PT ;  /* 0x000000ff1200720b */ /* 0x000fc40003f2d000 */
[----:B------:R-:W1:Y:S01]  /*0700*/  SHFL.BFLY PT, R19, R20, 0x2, 0x1f ;  /* 0x0c401f0014137f89 */ /* 0x000e6200000e0000 */
[----:B------:R-:W-:Y:S01]  /*0710*/  @!P3 FMUL R21, R21, 16777216 ;  /* 0x4b8000001515b820 */ /* 0x000fe20000400000 */
[C---:B------:R-:W-:Y:S01]  /*0720*/  FSETP.GEU.AND P2, PT, |R25|.reuse, 1.175494350822287508e-38, PT ;  /* 0x008000001900780b */ /* 0x040fe20003f4e200 */
[----:B------:R-:W-:Y:S01]  /*0730*/  FMUL R24, R25, 0.25 ;  /* 0x3e80000019187820 */ /* 0x000fe20000400000 */
[----:B------:R-:W-:Y:S01]  /*0740*/  LOP3.LUT P3, RZ, R9, 0x1f, RZ, 0xc0, !PT ;  /* 0x0000001f09ff7812 */ /* 0x000fe2000786c0ff */
[----:B--2---:R-:W-:-:S05]  /*0750*/  FMUL R21, R22, R21 ;  /* 0x0000001516157220 */ /* 0x004fca0000400000 */
[----:B------:R-:W-:Y:S02]  /*0760*/  FSEL R21, R21, RZ, P1 ;  /* 0x000000ff15157208 */ /* 0x000fe40000800000 */
[----:B------:R-:W-:-:S04]  /*0770*/  FSETP.GT.AND P1, PT, |R25|, 8.50705917302346158658e+37, PT ;  /* 0x7e8000001900780b */ /* 0x000fc80003f24200 */
[----:B------:R-:W-:Y:S01]  /*0780*/  FSEL R24, R24, R25, P1 ;  /* 0x0000001918187208 */ /* 0x000fe20000800000 */
[----:B0-----:R-:W-:Y:S01]  /*0790*/  FADD R16, -R23, R16 ;  /* 0x0000001017107221 */ /* 0x001fe20000000100 */
[----:B------:R-:W-:Y:S02]  /*07a0*/  FSEL R27, R27, R18, P1 ;  /* 0x000000121b1b7208 */ /* 0x000fe40000800000 */
[----:B------:R-:W-:Y:S01]  /*07b0*/  FSETP.NEU.AND P1, PT, R25, RZ, PT ;  /* 0x000000ff1900720b */ /* 0x000fe20003f2d000 */
[C---:B------:R-:W-:Y:S01]  /*07c0*/  FMUL R22, R16.reuse, R16 ;  /* 0x0000001010167220 */ /* 0x040fe20000400000 */
[----:B------:R-:W-:Y:S01]  /*07d0*/  FFMA R23, R16, R21, R23 ;  /* 0x0000001510177223 */ /* 0x000fe20000000017 */
[----:B------:R-:W-:Y:S01]  /*07e0*/  @!P2 FMUL R24, R24, 16777216 ;  /* 0x4b8000001818a820 */ /* 0x000fe20000400000 */
[----:B-1----:R-:W-:Y:S01]  /*07f0*/  FADD R20, R20, R19 ;  /* 0x0000001314147221 */ /* 0x002fe20000000000 */
[----:B------:R-:W-:Y:S01]  /*0800*/  FMUL R22, R17, R22 ;  /* 0x0000001611167220 */ /* 0x000fe20000400000 */
[----:B------:R-:W-:Y:S01]  /*0810*/  @!P2 FMUL R27, R27, 16777216 ;  /* 0x4b8000001b1ba820 */ /* 0x000fe20000400000 */
[----:B------:R-:W0:Y:S01]  /*0820*/  SHFL.BFLY PT, R16, R23, 0x1, 0x1f ;  /* 0x0c201f0017107f89 */ /* 0x000e2200000e0000 */
[----:B------:R-:W-:Y:S01]  /*0830*/  ISETP.GE.AND P2, PT, R9, 0x20, PT ;  /* 0x000000200900780c */ /* 0x000fe20003f46270 */
[----:B------:R-:W-:Y:S01]  /*0840*/  FFMA R20, R21, R22, R20 ;  /* 0x0000001615147223 */ /* 0x000fe20000000014 */
[----:B------:R-:W1:Y:S04]  /*0850*/  MUFU.RCP R24, R24 ;  /* 0x0000001800187308 */ /* 0x000e680000001000 */
[----:B------:R-:W2:Y:S01]  /*0860*/  SHFL.BFLY PT, R17, R20, 0x1, 0x1f ;  /* 0x0c201f0014117f89 */ /* 0x000ea200000e0000 */
[----:B-1----:R-:W-:Y:S01]  /*0870*/  FMUL R27, R24, R27 ;  /* 0x0000001b181b7220 */ /* 0x002fe20000400000 */
[----:B0-----:R-:W-:Y:S01]  /*0880*/  FADD R22, -R23, R16 ;  /* 0x0000001017167221 */ /* 0x001fe20000000100 */
[----:B------:R-:W-:-:S03]  /*0890*/  SHF.R.U32.HI R16, RZ, 0x5, R9 ;  /* 0x00000005ff107819 */ /* 0x000fc60000011609 */
[----:B------:R-:W-:Y:S01]  /*08a0*/  FSEL R27, R27, RZ, P1 ;  /* 0x000000ff1b1b7208 */ /* 0x000fe20000800000 */
[----:B------:R-:W-:Y:S01]  /*08b0*/  FMUL R19, R22, R22 ;  /* 0x0000001616137220 */ /* 0x000fe20000400000 */
[----:B------:R-:W-:Y:S01]  /*08c0*/  IMAD.SHL.U32 R16, R16, 0x4, RZ ;  /* 0x0000000410107824 */ /* 0x000fe200078e00ff */
[----:B--2---:R-:W-:Y:S02]  /*08d0*/  FADD R20, R20, R17 ;  /* 0x0000001114147221 */ /* 0x004fe40000000000 */
[----:B------:R-:W-:Y:S01]  /*08e0*/  FMUL R19, R18, R19 ;  /* 0x0000001312137220 */ /* 0x000fe20000400000 */
[----:B------:R-:W-:Y:S01]  /*08f0*/  FFMA R23, R22, R27, R23 ;  /* 0x0000001b16177223 */ /* 0x000fe20000000017 */
[----:B------:R-:W-:Y:S02]  /*0900*/  LOP3.LUT R16, R16, 0x7c, RZ, 0xe2, !PT ;  /* 0x0000007c10107812 */ /* 0x000fe400078ee2ff */
[----:B------:R-:W-:-:S03]  /*0910*/  FFMA R19, R27, R19, R20 ;  /* 0x000000131b137223 */ /* 0x000fc60000000014 */
[----:B------:R-:W-:Y:S04]  /*0920*/  @!P3 STS [R16+0x100], R25 ;  /* 0x000100191000b388 */ /* 0x000fe80000000800 */
[----:B------:R-:W-:Y:S04]  /*0930*/  @!P3 STS [R16], R23 ;  /* 0x000000171000b388 */ /* 0x000fe80000000800 */
[----:B------:R-:W-:Y:S04]  /*0940*/  @!P3 STS [R16+0x80], R19 ;  /* 0x000080131000b388 */ /* 0x000fe80000000800 */
[----:B------:R-:W-:Y:S06]  /*0950*/  BAR.SYNC.DEFER_BLOCKING 0x0 ;  /* 0x0000000000007b1d */ /* 0x000fec0000010000 */
[----:B------:R-:W0:Y:S04]  /*0960*/  @!P2 LDS R13, [R9.X4+0x100] ;  /* 0x00010000090da984 */ /* 0x000e280000004800 */
[----:B------:R-:W-:Y:S04]  /*0970*/  @!P2 LDS R15, [R9.X4] ;  /* 0x00000000090fa984 */ /* 0x000fe80000004800 */
[----:B------:R-:W1:Y:S04]  /*0980*/  @!P2 LDS R14, [R9.X4+0x80] ;  /* 0x00008000090ea984 */ /* 0x000e680000004800 */
[----:B0-----:R-:W0:Y:S04]  /*0990*/  SHFL.BFLY PT, R20, R13, 0x10, 0x1f ;  /* 0x0e001f000d147f89 */ /* 0x001e2800000e0000 */
[----:B-1----:R-:W1:Y:S01]  /*09a0*/  SHFL.BFLY PT, R19, R14, 0x10, 0x1f ;  /* 0x0e001f000e137f89 */ /* 0x002e6200000e0000 */
[----:B0-----:R-:W-:-:S04]  /*09b0*/  FADD R21, R13, R20 ;  /* 0x000000140d157221 */ /* 0x001fc80000000000 */
[C---:B------:R-:W-:Y:S01]  /*09c0*/  FMUL R18, R21.reuse, 0.25 ;  /* 0x3e80000015127820 */ /* 0x040fe20000400000 */
[C---:B------:R-:W-:Y:S01]  /*09d0*/  FSETP.GEU.AND P4, PT, |R21|.reuse, 1.175494350822287508e-38, PT ;  /* 0x008000001500780b */ /* 0x040fe20003f8e200 */
[----:B------:R-:W0:Y:S01]  /*09e0*/  SHFL.BFLY PT, R24, R21, 0x8, 0x1f ;  /* 0x0d001f0015187f89 */ /* 0x000e2200000e0000 */
[----:B------:R-:W-:Y:S01]  /*09f0*/  FSETP.GT.AND P1, PT, |R21|, 8.50705917302346158658e+37, PT ;  /* 0x7e8000001500780b */ /* 0x000fe20003f24200 */
[----:B-1----:R-:W-:-:S03]  /*0a00*/  FADD R14, R14, R19 ;  /* 0x000000130e0e7221 */ /* 0x002fc60000000000 */
[----:B------:R-:W-:Y:S02]  /*0a10*/  FSEL R22, R18, R21, P1 ;  /* 0x0000001512167208 */ /* 0x000fe40000800000 */
[----:B------:R-:W1:Y:S05]  /*0a20*/  SHFL.BFLY PT, R18, R15, 0x10, 0x1f ;  /* 0x0e001f000f127f89 */ /* 0x000e6a00000e0000 */
[----:B------:R-:W-:Y:S02]  /*0a30*/  @!P4 FMUL R22, R22, 16777216 ;  /* 0x4b8000001616c820 */ /* 0x000fe40000400000 */
[----:B------:R-:W-:Y:S02]  /*0a40*/  @P1 FMUL R20, R20, 0.25 ;  /* 0x3e80000014141820 */ /* 0x000fe40000400000 */
[----:B------:R-:W2:Y:S02]  /*0a50*/  MUFU.RCP R23, R22 ;  /* 0x0000001600177308 */ /* 0x000ea40000001000 */
[----:B------:R-:W-:Y:S01]  /*0a60*/  @!P4 FMUL R20, R20, 16777216 ;  /* 0x4b8000001414c820 */ /* 0x000fe20000400000 */
[C---:B------:R-:W-:Y:S01]  /*0a70*/  FSETP.NEU.AND P4, PT, R21.reuse, RZ, PT ;  /* 0x000000ff1500720b */ /* 0x040fe20003f8d000 */
[----:B0-----:R-:W-:-:S05]  /*0a80*/  FADD R17, R21, R24 ;  /* 0x0000001815117221 */ /* 0x001fca0000000000 */
[C---:B------:R-:W-:Y:S01]  /*0a90*/  FSETP.GEU.AND P5, PT, |R17|.reuse, 1.175494350822287508e-38, PT ;  /* 0x008000001100780b */ /* 0x040fe20003fae200 */
[----:B------:R-:W0:Y:S01]  /*0aa0*/  SHFL.BFLY PT, R26, R17, 0x4, 0x1f ;  /* 0x0c801f00111a7f89 */ /* 0x000e2200000e0000 */
[----:B------:R-:W-:Y:S01]  /*0ab0*/  FSETP.GT.AND P1, PT, |R17|, 8.50705917302346158658e+37, PT ;  /* 0x7e8000001100780b */ /* 0x000fe20003f24200 */
[----:B--2---:R-:W-:Y:S01]  /*0ac0*/  FMUL R23, R23, R20 ;  /* 0x0000001417177220 */ /* 0x004fe20000400000 */
[----:B------:R-:W-:Y:S01]  /*0ad0*/  FMUL R20, R17, 0.25 ;  /* 0x3e80000011147820 */ /* 0x000fe20000400000 */
[----:B-1----:R-:W-:-:S03]  /*0ae0*/  FADD R18, -R15, R18 ;  /* 0x000000120f127221 */ /* 0x002fc60000000100 */
[----:B------:R-:W-:Y:S02]  /*0af0*/  FSEL R23, R23, RZ, P4 ;  /* 0x000000ff17177208 */ /* 0x000fe40002000000 */
[----:B------:R-:W-:Y:S01]  /*0b00*/  FSEL R22, R20, R17, P1 ;  /* 0x0000001114167208 */ /* 0x000fe20000800000 */
[C---:B------:R-:W-:Y:S01]  /*0b10*/  FMUL R20, R18.reuse, R18 ;  /* 0x0000001212147220 */ /* 0x040fe20000400000 */
[----:B------:R-:W-:Y:S01]  /*0b20*/  FSETP.NEU.AND P4, PT, R17, RZ, PT ;  /* 0x000000ff1100720b */ /* 0x000fe20003f8d000 */
[----:B------:R-:W-:Y:S02]  /*0b30*/  FFMA R15, R18, R23, R15 ;  /* 0x00000017120f7223 */ /* 0x000fe4000000000f */
[----:B------:R-:W-:Y:S01]  /*0b40*/  @!P5 FMUL R22, R22, 16777216 ;  /* 0x4b8000001616d820 */ /* 0x000fe20000400000 */
[----:B------:R-:W-:Y:S01]  /*0b50*/  FMUL R20, R13, R20 ;  /* 0x000000140d147220 */ /* 0x000fe20000400000 */
[----:B------:R-:W-:Y:S01]  /*0b60*/  @P1 FMUL R24, R24, 0.25 ;  /* 0x3e80000018181820 */ /* 0x000fe20000400000 */
[----:B------:R-:W1:Y:S01]  /*0b70*/  SHFL.BFLY PT, R18, R15, 0x8, 0x1f ;  /* 0x0d001f000f127f89 */ /* 0x000e6200000e0000 */
[----:B------:R-:W2:Y:S01]  /*0b80*/  MUFU.RCP R25, R22 ;  /* 0x0000001600197308 */ /* 0x000ea20000001000 */
[----:B------:R-:W-:Y:S01]  /*0b90*/  FFMA R14, R23, R20, R14 ;  /* 0x00000014170e7223 */ /* 0x000fe2000000000e */
[----:B------:R-:W-:-:S04]  /*0ba0*/  @!P5 FMUL R24, R24, 16777216 ;  /* 0x4b8000001818d820 */ /* 0x000fc80000400000 */
[----:B------:R-:W3:Y:S01]  /*0bb0*/  SHFL.BFLY PT, R19, R14, 0x8, 0x1f ;  /* 0x0d001f000e137f89 */ /* 0x000ee200000e0000 */
[----:B0-----:R-:W-:-:S04]  /*0bc0*/  FADD R13, R17, R26 ;  /* 0x0000001a110d7221 */ /* 0x001fc80000000000 */
[C---:B------:R-:W-:Y:S01]  /*0bd0*/  FMUL R20, R13.reuse, 0.25 ;  /* 0x3e8000000d147820 */ /* 0x040fe20000400000 */
[C---:B------:R-:W-:Y:S02]  /*0be0*/  FSETP.GEU.AND P5, PT, |R13|.reuse, 1.175494350822287508e-38, PT ;  /* 0x008000000d00780b */ /* 0x040fe40003fae200 */
[----:B------:R-:W-:Y:S01]  /*0bf0*/  FSETP.GT.AND P1, PT, |R13|, 8.50705917302346158658e+37, PT ;  /* 0x7e8000000d00780b */ /* 0x000fe20003f24200 */
[----:B--2---:R-:W-:Y:S02]  /*0c00*/  FMUL R25, R25, R24 ;  /* 0x0000001819197220 */ /* 0x004fe40000400000 */
[----:B------:R-:W0:Y:S01]  /*0c10*/  SHFL.BFLY PT, R24, R13, 0x2, 0x1f ;  /* 0x0c401f000d187f89 */ /* 0x000e2200000e0000 */
[----:B------:R-:W-:Y:S02]  /*0c20*/  FSEL R22, R20, R13, P1 ;  /* 0x0000000d14167208 */ /* 0x000fe40000800000 */
[----:B------:R-:W-:Y:S01]  /*0c30*/  FSEL R25, R25, RZ, P4 ;  /* 0x000000ff19197208 */ /* 0x000fe20002000000 */
[----:B-1----:R-:W-:Y:S01]  /*0c40*/  FADD R18, -R15, R18 ;  /* 0x000000120f127221 */ /* 0x002fe20000000100 */
[----:B------:R-:W-:-:S03]  /*0c50*/  FSETP.NEU.AND P4, PT, R13, RZ, PT ;  /* 0x000000ff0d00720b */ /* 0x000fc60003f8d000 */
[----:B------:R-:W-:Y:S01]  /*0c60*/  @!P5 FMUL R22, R22, 16777216 ;  /* 0x4b8000001616d820 */ /* 0x000fe20000400000 */
[C---:B------:R-:W-:Y:S01]  /*0c70*/  FMUL R20, R18.reuse, R18 ;  /* 0x0000001212147220 */ /* 0x040fe20000400000 */
[----:B------:R-:W-:Y:S01]  /*0c80*/  FFMA R15, R18, R25, R15 ;  /* 0x00000019120f7223 */ /* 0x000fe2000000000f */
[----:B------:R-:W-:Y:S01]  /*0c90*/  @P1 FMUL R26, R26, 0.25 ;  /* 0x3e8000001a1a1820 */ /* 0x000fe20000400000 */
[----:B---3--:R-:W-:Y:S01]  /*0ca0*/  FADD R14, R14, R19 ;  /* 0x000000130e0e7221 */ /* 0x008fe20000000000 */
[----:B------:R-:W-:Y:S02]  /*0cb0*/  FMUL R20, R21, R20 ;  /* 0x0000001415147220 */ /* 0x000fe40000400000 */
        /* <DEDUP_REMOVED lines=13> */
[----:B-1----:R-:W-:-:S04]  /*0d90*/  FADD R18, -R15, R18 ;  /* 0x000000120f127221 */ /* 0x002fc80000000100 */
[----:B------:R-:W-:Y:S01]  /*0da0*/  @!P5 FMUL R22, R22, 16777216 ;  /* 0x4b8000001616d820 */ /* 0x000fe20000400000 */
[C---:B------:R-:W-:Y:S01]  /*0db0*/  FMUL R20, R18.reuse, R18 ;  /* 0x0000001212147220 */ /* 0x040fe20000400000 */
[----:B------:R-:W-:Y:S01]  /*0dc0*/  FFMA R15, R18, R21, R15 ;  /* 0x00000015120f7223 */ /* 0x000fe2000000000f */
[----:B------:R-:W-:Y:S01]  /*0dd0*/  @P1 FMUL R24, R24, 0.25 ;  /* 0x3e80000018181820 */ /* 0x000fe20000400000 */
[----:B---3--:R-:W-:Y:S01]  /*0de0*/  FADD R14, R14, R19 ;  /* 0x000000130e0e7221 */ /* 0x008fe20000000000 */
[----:B------:R-:W-:Y:S01]  /*0df0*/  FMUL R20, R17, R20 ;  /* 0x0000001411147220 */ /* 0x000fe20000400000 */
[----:B------:R1:W2:Y:S01]  /*0e00*/  MUFU.RCP R19, R22 ;  /* 0x0000001600137308 */ /* 0x0002a20000001000 */
[----:B------:R-:W3:Y:S01]  /*0e10*/  SHFL.BFLY PT, R18, R15, 0x2, 0x1f ;  /* 0x0c401f000f127f89 */ /* 0x000ee200000e0000 */
[----:B------:R-:W-:Y:S01]  /*0e20*/  @!P5 FMUL R24, R24, 16777216 ;  /* 0x4b8000001818d820 */ /* 0x000fe20000400000 */
[----:B------:R-:W-:Y:S01]  /*0e30*/  FFMA R14, R21, R20, R14 ;  /* 0x00000014150e7223 */ /* 0x000fe2000000000e */
[----:B------:R-:W-:-:S04]  /*0e40*/  FSETP.NEU.AND P1, PT, R23, RZ, PT ;  /* 0x000000ff1700720b */ /* 0x000fc80003f2d000 */
[----:B------:R-:W4:Y:S01]  /*0e50*/  SHFL.BFLY PT, R17, R14, 0x2, 0x1f ;  /* 0x0c401f000e117f89 */ /* 0x000f2200000e0000 */
[----:B-1----:R-:W-:Y:S01]  /*0e60*/  PRMT R22, RZ, 0x7610, R22 ;  /* 0x00007610ff167816 */ /* 0x002fe20000000016 */
[----:B0-----:R-:W-:-:S04]  /*0e70*/  FADD R28, R23, R26 ;  /* 0x0000001a171c7221 */ /* 0x001fc80000000000 */
[C---:B------:R-:W-:Y:S01]  /*0e80*/  FMUL R21, R28.reuse, 0.25 ;  /* 0x3e8000001c157820 */ /* 0x040fe20000400000 */
[----:B------:R-:W-:Y:S01]  /*0e90*/  FSETP.GEU.AND P4, PT, |R28|, 1.175494350822287508e-38, PT ;  /* 0x008000001c00780b */ /* 0x000fe20003f8e200 */
[----:B--2---:R-:W-:-:S05]  /*0ea0*/  FMUL R19, R19, R24 ;  /* 0x0000001813137220 */ /* 0x004fca0000400000 */
[----:B------:R-:W-:Y:S02]  /*0eb0*/  FSEL R19, R19, RZ, P1 ;  /* 0x000000ff13137208 */ /* 0x000fe40000800000 */
[----:B------:R-:W-:Y:S01]  /*0ec0*/  FSETP.GT.AND P1, PT, |R28|, 8.50705917302346158658e+37, PT ;  /* 0x7e8000001c00780b */ /* 0x000fe20003f24200 */
[----:B---3--:R-:W-:-:S03]  /*0ed0*/  FADD R18, -R15, R18 ;  /* 0x000000120f127221 */ /* 0x008fc60000000100 */
[----:B------:R-:W-:Y:S01]  /*0ee0*/  FSEL R21, R21, R28, P1 ;  /* 0x0000001c15157208 */ /* 0x000fe20000800000 */
[C---:B------:R-:W-:Y:S01]  /*0ef0*/  FMUL R20, R18.reuse, R18 ;  /* 0x0000001212147220 */ /* 0x040fe20000400000 */
[----:B------:R-:W-:Y:S01]  /*0f00*/  FFMA R15, R18, R19, R15 ;  /* 0x00000013120f7223 */ /* 0x000fe2000000000f */
[----:B----4-:R-:W-:Y:S02]  /*0f10*/  FADD R14, R14, R17 ;  /* 0x000000110e0e7221 */ /* 0x010fe40000000000 */
[----:B------:R-:W-:Y:S01]  /*0f20*/  FMUL R20, R13, R20 ;  /* 0x000000140d147220 */ /* 0x000fe20000400000 */
[----:B------:R-:W-:Y:S01]  /*0f30*/  @!P4 FMUL R21, R21, 16777216 ;  /* 0x4b8000001515c820 */ /* 0x000fe20000400000 */
[----:B------:R-:W0:Y:S02]  /*0f40*/  SHFL.BFLY PT, R18, R15, 0x1, 0x1f ;  /* 0x0c201f000f127f89 */ /* 0x000e2400000e0000 */
[----:B------:R-:W-:Y:S01]  /*0f50*/  @P1 FMUL R26, R26, 0.25 ;  /* 0x3e8000001a1a1820 */ /* 0x000fe20000400000 */
[----:B------:R-:W-:Y:S01]  /*0f60*/  FFMA R14, R19, R20, R14 ;  /* 0x00000014130e7223 */ /* 0x000fe2000000000e */
[----:B------:R-:W-:Y:S01]  /*0f70*/  ISETP.LT.AND P1, PT, R9, 0x20, !P3 ;  /* 0x000000200900780c */ /* 0x000fe20005f21270 */
[----:B------:R-:W1:Y:S01]  /*0f80*/  MUFU.RCP R21, R21 ;  /* 0x0000001500157308 */ /* 0x000e620000001000 */
[----:B------:R-:W-:-:S02]  /*0f90*/  @!P4 FMUL R26, R26, 16777216 ;  /* 0x4b8000001a1ac820 */ /* 0x000fc40000400000 */
[----:B------:R-:W2:Y:S01]  /*0fa0*/  SHFL.BFLY PT, R13, R14, 0x1, 0x1f ;  /* 0x0c201f000e0d7f89 */ /* 0x000ea200000e0000 */
[----:B------:R-:W-:Y:S02]  /*0fb0*/  FSETP.NEU.AND P4, PT, R28, RZ, PT ;  /* 0x000000ff1c00720b */ /* 0x000fe40003f8d000 */
[----:B------:R-:W-:-:S06]  /*0fc0*/  LOP3.LUT R17, R9, 0x3ff, RZ, 0xc0, !PT ;  /* 0x000003ff09117812 */ /* 0x000fcc00078ec0ff */
[----:B------:R3:W-:Y:S01]  /*0fd0*/  @P1 STS [R9.X4+0x100], R28 ;  /* 0x0001001c09001388 */ /* 0x0007e20000004800 */
[----:B-1----:R-:W-:Y:S01]  /*0fe0*/  FMUL R26, R21, R26 ;  /* 0x0000001a151a7220 */ /* 0x002fe20000400000 */
[----:B0-----:R-:W-:-:S04]  /*0ff0*/  FADD R18, -R15, R18 ;  /* 0x000000120f127221 */ /* 0x001fc80000000100 */
[----:B------:R-:W-:Y:S01]  /*1000*/  FSEL R26, R26, RZ, P4 ;  /* 0x000000ff1a1a7208 */ /* 0x000fe20002000000 */
[----:B------:R-:W-:Y:S01]  /*1010*/  FMUL R20, R18, R18 ;  /* 0x0000001212147220 */ /* 0x000fe20000400000 */
[----:B--2---:R-:W-:-:S03]  /*1020*/  FADD R13, R14, R13 ;  /* 0x0000000d0e0d7221 */ /* 0x004fc60000000000 */
[----:B------:R-:W-:Y:S01]  /*1030*/  FMUL R23, R23, R20 ;  /* 0x0000001417177220 */ /* 0x000fe20000400000 */
[----:B------:R-:W-:Y:S01]  /*1040*/  FFMA R20, R18, R26, R15 ;  /* 0x0000001a12147223 */ /* 0x000fe2000000000f */
[----:B------:R-:W-:Y:S02]  /*1050*/  IMAD.WIDE.U32 R14, R17, R8, c[0x0][0x170] ;  /* 0x00005c00110e7625 */ /* 0x000fe400078e0008 */
[----:B------:R-:W-:Y:S02]  /*1060*/  FFMA R26, R26, R23, R13 ;  /* 0x000000171a1a7223 */ /* 0x000fe4000000000d */
[----:B------:R-:W-:Y:S01]  /*1070*/  @P1 STS [R9.X4], R20 ;  /* 0x0000001409001388 */ /* 0x000fe20000004800 */
[----:B------:R-:W-:-:S03]  /*1080*/  IMAD.MOV.U32 R18, RZ, RZ, 0x4 ;  /* 0x00000004ff127424 */ /* 0x000fc600078e00ff */
[----:B------:R0:W-:Y:S01]  /*1090*/  @P1 STS [R9.X4+0x80], R26 ;  /* 0x0000801a09001388 */ /* 0x0001e20000004800 */
[----:B------:R-:W-:-:S03]  /*10a0*/  IMAD.WIDE.U32 R18, R17, R18, c[0x0][0x168] ;  /* 0x00005a0011127625 */ /* 0x000fc600078e0012 */
[----:B------:R-:W-:Y:S06]  /*10b0*/  BAR.SYNC.DEFER_BLOCKING 0x0 ;  /* 0x0000000000007b1d */ /* 0x000fec0000010000 */
[----:B------:R-:W2:Y:S04]  /*10c0*/  LDG.E.EL.U16 R23, [R14.64+0x1800] ;  /* 0x001800040e177981 */ /* 0x000ea8000c2e1500 */
[----:B------:R-:W4:Y:S04]  /*10d0*/  @!P0 LDG.E.EF.U16 R22, [R10.64] ;  /* 0x000000040a168981 */ /* 0x000f28000c0e1500 */
[----:B---3--:R-:W3:Y:S04]  /*10e0*/  LDG.E.EL.U16 R28, [R14.64] ;  /* 0x000000040e1c7981 */ /* 0x008ee8000c2e1500 */
[----:B------:R-:W5:Y:S04]  /*10f0*/  LDG.E.EL R24, [R18.64+0x3000] ;  /* 0x0030000412187981 */ /* 0x000f68000c2e1900 */
[----:B------:R-:W5:Y:S01]  /*1100*/  LDG.E.EL R27, [R18.64] ;  /* 0x00000004121b7981 */ /* 0x000f62000c2e1900 */
[----:B------:R-:W-:Y:S01]  /*1110*/  IMAD.MOV.U32 R30, RZ, RZ, 0x39aaaaab ;  /* 0x39aaaaabff1e7424 */ /* 0x000fe200078e00ff */
[----:B0-----:R-:W-:-:S02]  /*1120*/  PRMT R26, RZ, 0x7610, R26 ;  /* 0x00007610ff1a7816 */ /* 0x001fc4000000001a */
[----:B------:R-:W0:Y:S04]  /*1130*/  LDS R13, [0x80] ;  /* 0x00008000ff0d7984 */ /* 0x000e280000000800 */
[----:B------:R-:W1:Y:S01]  /*1140*/  LDS R20, [RZ] ;  /* 0x00000000ff147984 */ /* 0x000e620000000800 */
[----:B0-----:R-:W-:-:S04]  /*1150*/  FFMA R13, R13, R30, 9.9999999747524270788e-07 ;  /* 0x358637bd0d0d7423 */ /* 0x001fc8000000001e */
[----:B------:R-:W0:Y:S01]  /*1160*/  MUFU.RSQ R21, R13 ;  /* 0x0000000d00157308 */ /* 0x000e220000001400 */
[----:B--2---:R-:W-:Y:S02]  /*1170*/  IMAD.U32 R25, R23, 0x10000, RZ ;  /* 0x0001000017197824 */ /* 0x004fe400078e00ff */
[----:B----4-:R-:W-:Y:S02]  /*1180*/  IMAD.U32 R23, R22, 0x10000, RZ ;  /* 0x0001000016177824 */ /* 0x010fe400078e00ff */
[----:B---3--:R-:W-:Y:S02]  /*1190*/  IMAD.U32 R28, R28, 0x10000, RZ ;  /* 0x000100001c1c7824 */ /* 0x008fe400078e00ff */
[----:B-1----:R-:W-:Y:S01]  /*11a0*/  FADD R22, -R20, R23 ;  /* 0x0000001714167221 */ /* 0x002fe20000000100 */
[----:B------:R-:W-:Y:S01]  /*11b0*/  IMAD.IADD R23, R17, 0x1, R12 ;  /* 0x0000000111177824 */ /* 0x000fe200078e020c */
[----:B------:R-:W-:Y:S01]  /*11c0*/  LEA R12, P4, R6, c[0x0][0x178], 0x1 ;  /* 0x00005e00060c7a11 */ /* 0x000fe200078808ff */
[----:B-----5:R-:W-:Y:S01]  /*11d0*/  FADD R24, R24, R25 ;  /* 0x0000001918187221 */ /* 0x020fe20000000000 */
[----:B0-----:R-:W-:Y:S01]  /*11e0*/  FMUL R22, R21, R22 ;  /* 0x0000001615167220 */ /* 0x001fe20000400000 */
[----:B------:R-:W-:-:S02]  /*11f0*/  FADD R27, R27, R28 ;  /* 0x0000001c1b1b7221 */ /* 0x000fc40000000000 */
[----:B------:R-:W-:-:S04]  /*1200*/  FADD R11, R24, 1 ;  /* 0x3f800000180b7421 */ /* 0x000fc80000000000 */
[----:B------:R-:W-:Y:S01]  /*1210*/  FFMA R22, R22, R11, R27 ;  /* 0x0000000b16167223 */ /* 0x000fe2000000001b */
[----:B------:R-:W-:Y:S02]  /*1220*/  SHF.R.S32.HI R11, RZ, 0x1f, R6 ;  /* 0x0000001fff0b7819 */ /* 0x000fe40000011406 */
[----:B------:R-:W-:Y:S02]  /*1230*/  IADD3 R27, R23, 0x400, RZ ;  /* 0x00000400171b7810 */ /* 0x000fe40007ffe0ff */
[----:B------:R-:W-:Y:S02]  /*1240*/  F2FP.BF16.PACK_AB R24, RZ, R22 ;  /* 0x00000016ff18723e */ /* 0x000fe400000010ff */
[----:B------:R-:W-:Y:S02]  /*1250*/  LEA.HI.X R13, R6, c[0x0][0x17c], R11, 0x1, P4 ;  /* 0x00005f00060d7a11 */ /* 0x000fe400020f0c0b */
[----:B------:R-:W-:Y:S01]  /*1260*/  PRMT R34, R24, 0x7610, R34 ;  /* 0x0000761018227816 */ /* 0x000fe20000000022 */
[----:B------:R-:W-:-:S04]  /*1270*/  IMAD.WIDE R24, R27, R8, c[0x0][0x160] ;  /* 0x000058001b187625 */ /* 0x000fc800078e0208 */
[----:B------:R0:W-:Y:S04]  /*1280*/  @!P0 STG.E.U16 [R12.64], R34 ;  /* 0x000000220c008986 */ /* 0x0001e8000c101504 */
[----:B------:R-:W2:Y:S04]  /*1290*/  @!P0 LDG.E.EF.U16 R26, [R24.64] ;  /* 0x00000004181a8981 */ /* 0x000ea8000c0e1500 */
[----:B------:R-:W3:Y:S04]  /*12a0*/  LDG.E.EL.U16 R30, [R14.64+0x2000] ;  /* 0x002000040e1e7981 */ /* 0x000ee8000c2e1500 */
[----:B------:R-:W4:Y:S04]  /*12b0*/  LDG.E.EL.U16 R33, [R14.64+0x800] ;  /* 0x000800040e217981 */ /* 0x000f28000c2e1500 */
[----:B------:R-:W5:Y:S04]  /*12c0*/  LDG.E.EL R28, [R18.64+0x4000] ;  /* 0x00400004121c7981 */ /* 0x000f68000c2e1900 */
[----:B------:R-:W5:Y:S01]  /*12d0*/  LDG.E.EL R32, [R18.64+0x1000] ;  /* 0x0010000412207981 */ /* 0x000f62000c2e1900 */
[----:B--2---:R-:W-:-:S02]  /*12e0*/  IMAD.U32 R29, R26, 0x10000, RZ ;  /* 0x000100001a1d7824 */ /* 0x004fc400078e00ff */
[----:B---3--:R-:W-:Y:S02]  /*12f0*/  IMAD.U32 R31, R30, 0x10000, RZ ;  /* 0x000100001e1f7824 */ /* 0x008fe400078e00ff */
[----:B------:R-:W-:Y:S01]  /*1300*/  FADD R26, -R20, R29 ;  /* 0x0000001d141a7221 */ /* 0x000fe20000000100 */
[----:B------:R-:W-:Y:S01]  /*1310*/  IADD3 R29, R23, 0x800, RZ ;  /* 0x00000800171d7810 */ /* 0x000fe20007ffe0ff */
[----:B----4-:R-:W-:Y:S02]  /*1320*/  IMAD.U32 R33, R33, 0x10000, RZ ;  /* 0x0001000021217824 */ /* 0x010fe400078e00ff */
[----:B------:R-:W-:Y:S01]  /*1330*/  FMUL R26, R21, R26 ;  /* 0x0000001a151a7220 */ /* 0x000fe20000400000 */
[----:B-----5:R-:W-:Y:S01]  /*1340*/  FADD R28, R28, R31 ;  /* 0x0000001f1c1c7221 */ /* 0x020fe20000000000 */
[----:B------:R-:W-:-:S03]  /*1350*/  FADD R33, R32, R33 ;  /* 0x0000002120217221 */ /* 0x000fc60000000000 */
[----:B------:R-:W-:Y:S01]  /*1360*/  FADD R25, R28, 1 ;  /* 0x3f8000001c197421 */ /* 0x000fe20000000000 */
[----:B------:R-:W-:-:S03]  /*1370*/  PRMT R28, RZ, 0x7610, R28 ;  /* 0x00007610ff1c7816 */ /* 0x000fc6000000001c */
[----:B------:R-:W-:Y:S01]  /*1380*/  FFMA R33, R26, R25, R33 ;  /* 0x000000191a217223 */ /* 0x000fe20000000021 */
[----:B------:R-:W-:-:S04]  /*1390*/  IMAD.WIDE R24, R27, R8, c[0x0][0x178] ;  /* 0x00005e001b187625 */ /* 0x000fc800078e0208 */
[----:B------:R-:W-:Y:S01]  /*13a0*/  F2FP.BF16.PACK_AB R23, RZ, R33 ;  /* 0x00000021ff17723e */ /* 0x000fe200000010ff */
[----:B------:R-:W-:-:S03]  /*13b0*/  IMAD.WIDE R26, R29, R8, c[0x0][0x160] ;  /* 0x000058001d1a7625 */ /* 0x000fc600078e0208 */
[----:B------:R-:W-:-:S05]  /*13c0*/  PRMT R36, R23, 0x7610, R36 ;  /* 0x0000761017247816 */ /* 0x000fca0000000024 */
[----:B------:R1:W-:Y:S04]  /*13d0*/  @!P0 STG.E.U16 [R24.64], R36 ;  /* 0x0000002418008986 */ /* 0x0003e8000c101504 */
[----:B------:R2:W3:Y:S04]  /*13e0*/  @!P0 LDG.E.EF.U16 R28, [R26.64] ;  /* 0x000000041a1c8981 */ /* 0x0004e8000c0e1500 */
[----:B------:R-:W1:Y:S04]  /*13f0*/  LDG.E.EL.U16 R32, [R14.64+0x2800] ;  /* 0x002800040e207981 */ /* 0x000e68000c2e1500 */
[----:B------:R-:W4:Y:S04]  /*1400*/  LDG.E.EL.U16 R35, [R14.64+0x1000] ;  /* 0x001000040e237981 */ /* 0x000f28000c2e1500 */
[----:B------:R-:W5:Y:S04]  /*1410*/  LDG.E.EL R30, [R18.64+0x5000] ;  /* 0x00500004121e7981 */ /* 0x000f68000c2e1900 */
[----:B0-----:R-:W5:Y:S01]  /*1420*/  LDG.E.EL R34, [R18.64+0x2000] ;  /* 0x0020000412227981 */ /* 0x001f62000c2e1900 */
[C---:B------:R-:W-:Y:S01]  /*1430*/  FSEL R23, R22.reuse, +INF , !P0 ;  /* 0x7f80000016177808 */ /* 0x040fe20004000000 */
[----:B--2---:R-:W-:Y:S01]  /*1440*/  IMAD.WIDE R26, R7, R8, c[0x0][0x1b0] ;  /* 0x00006c00071a7625 */ /* 0x004fe200078e0208 */
[----:B------:R-:W-:-:S02]  /*1450*/  FSEL R22, R22, -INF , !P0 ;  /* 0xff80000016167808 */ /* 0x000fc40004000000 */
[C---:B------:R-:W-:Y:S02]  /*1460*/  FSETP.NAN.AND P4, PT, R23.reuse, R23, PT ;  /* 0x000000171700720b */ /* 0x040fe40003f88000 */
[----:B------:R-:W-:-:S11]  /*1470*/  FSETP.GEU.AND P5, PT, R23, R33, PT ;  /* 0x000000211700720b */ /* 0x000fd60003fae000 */
[----:B------:R-:W-:-:S04]  /*1480*/  @!P4 FSEL R23, R23, R33, !P5 ;  /* 0x000000211717c208 */ /* 0x000fc80006800000 */
[----:B------:R-:W-:-:S04]  /*1490*/  FSEL R23, R23, +INF , !P0 ;  /* 0x7f80000017177808 */ /* 0x000fc80004000000 */
[----:B------:R-:W-:Y:S01]  /*14a0*/  FSETP.NAN.AND P4, PT, R23, R23, PT ;  /* 0x000000171700720b */ /* 0x000fe20003f88000 */
[----:B---3--:R-:W-:Y:S02]  /*14b0*/  IMAD.U32 R31, R28, 0x10000, RZ ;  /* 0x000100001c1f7824 */ /* 0x008fe400078e00ff */
[----:B-1----:R-:W-:Y:S02]  /*14c0*/  IMAD.U32 R25, R32, 0x10000, RZ ;  /* 0x0001000020197824 */ /* 0x002fe400078e00ff */
[----:B------:R-:W-:Y:S01]  /*14d0*/  FADD R20, -R20, R31 ;  /* 0x0000001f14147221 */ /* 0x000fe20000000100 */
[----:B----4-:R-:W-:-:S03]  /*14e0*/  IMAD.U32 R35, R35, 0x10000, RZ ;  /* 0x0001000023237824 */ /* 0x010fc600078e00ff */
[----:B------:R-:W-:Y:S01]  /*14f0*/  FMUL R20, R21, R20 ;  /* 0x0000001415147220 */ /* 0x000fe20000400000 */
[----:B-----5:R-:W-:Y:S01]  /*1500*/  FADD R25, R30, R25 ;  /* 0x000000191e197221 */ /* 0x020fe20000000000 */
[----:B------:R-:W-:-:S03]  /*1510*/  FADD R35, R34, R35 ;  /* 0x0000002322237221 */ /* 0x000fc60000000000 */
[----:B------:R-:W-:-:S04]  /*1520*/  FADD R25, R25, 1 ;  /* 0x3f80000019197421 */ /* 0x000fc80000000000 */
[----:B------:R-:W-:-:S05]  /*1530*/  FFMA R20, R20, R25, R35 ;  /* 0x0000001914147223 */ /* 0x000fca0000000023 */
[CC--:B------:R-:W-:Y:S02]  /*1540*/  FSETP.GEU.AND P5, PT, R23.reuse, R20.reuse, PT ;  /* 0x000000141700720b */ /* 0x0c0fe40003fae000 */
[-C--:B------:R-:W-:Y:S02]  /*1550*/  F2FP.BF16.PACK_AB R19, RZ, R20.reuse ;  /* 0x00000014ff13723e */ /* 0x080fe400000010ff */
[----:B------:R-:W-:-:S04]  /*1560*/  @!P4 FSEL R23, R23, R20, !P5 ;  /* 0x000000141717c208 */ /* 0x000fc80006800000 */
[----:B------:R-:W-:-:S04]  /*1570*/  FSEL R23, R23, +INF , !P0 ;  /* 0x7f80000017177808 */ /* 0x000fc80004000000 */
[C---:B------:R-:W-:Y:S01]  /*1580*/  FSETP.NAN.AND P4, PT, R23.reuse, R23, PT ;  /* 0x000000171700720b */ /* 0x040fe20003f88000 */
[----:B------:R-:W0:Y:S02]  /*1590*/  SHFL.BFLY PT, R14, R23, 0x10, 0x1f ;  /* 0x0e001f00170e7f89 */ /* 0x000e2400000e0000 */
[----:B0-----:R-:W-:-:S10]  /*15a0*/  FSETP.GEU.AND P5, PT, R23, R14, PT ;  /* 0x0000000e1700720b */ /* 0x001fd40003fae000 */
[----:B------:R-:W-:-:S04]  /*15b0*/  @!P4 FSEL R23, R23, R14, !P5 ;  /* 0x0000000e1717c208 */ /* 0x000fc80006800000 */
[C---:B------:R-:W-:Y:S01]  /*15c0*/  FSETP.NAN.AND P4, PT, R23.reuse, R23, PT ;  /* 0x000000171700720b */ /* 0x040fe20003f88000 */
[----:B------:R-:W0:Y:S02]  /*15d0*/  SHFL.BFLY PT, R14, R23, 0x8, 0x1f ;  /* 0x0d001f00170e7f89 */ /* 0x000e2400000e0000 */
[----:B0-----:R-:W-:-:S13]  /*15e0*/  FSETP.GEU.AND P5, PT, R23, R14, PT ;  /* 0x0000000e1700720b */ /* 0x001fda0003fae000 */
[----:B------:R-:W-:-:S04]  /*15f0*/  @P5 FSEL R23, R23, R14, P4 ;  /* 0x0000000e17175208 */ /* 0x000fc80002000000 */
[C---:B------:R-:W-:Y:S01]  /*1600*/  FSETP.NAN.AND P4, PT, R23.reuse, R23, PT ;  /* 0x000000171700720b */ /* 0x040fe20003f88000 */
[----:B------:R-:W0:Y:S02]  /*1610*/  SHFL.BFLY PT, R14, R23, 0x4, 0x1f ;  /* 0x0c801f00170e7f89 */ /* 0x000e2400000e0000 */
[----:B0-----:R-:W-:-:S13]  /*1620*/  FSETP.GEU.AND P5, PT, R23, R14, PT ;  /* 0x0000000e1700720b */ /* 0x001fda0003fae000 */
[----:B------:R-:W-:-:S04]  /*1630*/  @P5 FSEL R23, R23, R14, P4 ;  /* 0x0000000e17175208 */ /* 0x000fc80002000000 */
[C---:B------:R-:W-:Y:S01]  /*1640*/  FSETP.NAN.AND P4, PT, R23.reuse, R23, PT ;  /* 0x000000171700720b */ /* 0x040fe20003f88000 */
[----:B------:R-:W0:Y:S02]  /*1650*/  SHFL.BFLY PT, R14, R23, 0x2, 0x1f ;  /* 0x0c401f00170e7f89 */ /* 0x000e2400000e0000 */
[----:B0-----:R-:W-:-:S13]  /*1660*/  FSETP.GEU.AND P5, PT, R23, R14, PT ;  /* 0x0000000e1700720b */ /* 0x001fda0003fae000 */
[----:B------:R-:W-:Y:S01]  /*1670*/  @P5 FSEL R23, R23, R14, P4 ;  /* 0x0000000e17175208 */ /* 0x000fe20002000000 */
[----:B------:R-:W-:-:S03]  /*1680*/  IMAD.WIDE R14, R29, R8, c[0x0][0x178] ;  /* 0x00005e001d0e7625 */ /* 0x000fc600078e0208 */
[C---:B------:R-:W-:Y:S01]  /*1690*/  FSETP.NAN.AND P4, PT, R23.reuse, R23, PT ;  /* 0x000000171700720b */ /* 0x040fe20003f88000 */
[----:B------:R-:W0:Y:S04]  /*16a0*/  SHFL.BFLY PT, R18, R23, 0x1, 0x1f ;  /* 0x0c201f0017127f89 */ /* 0x000e2800000e0000 */
[----:B------:R1:W-:Y:S04]  /*16b0*/  @!P0 STG.E.U16 [R14.64], R19 ;  /* 0x000000130e008986 */ /* 0x0003e8000c101504 */
[----:B------:R-:W-:Y:S01]  /*16c0*/  BAR.SYNC.DEFER_BLOCKING 0x0 ;  /* 0x0000000000007b1d */ /* 0x000fe20000010000 */
[----:B0-----:R-:W-:-:S13]  /*16d0*/  FSETP.GEU.AND P5, PT, R23, R18, PT ;  /* 0x000000121700720b */ /* 0x001fda0003fae000 */
[----:B------:R-:W-:Y:S02]  /*16e0*/  @P5 SEL R23, R23, R18, P4 ;  /* 0x0000001217175207 */ /* 0x000fe40002000000 */
[C---:B------:R-:W-:Y:S02]  /*16f0*/  FSETP.NAN.AND P5, PT, R22.reuse, R22, PT ;  /* 0x000000161600720b */ /* 0x040fe40003fa8000 */
[CC--:B------:R-:W-:Y:S01]  /*1700*/  FSETP.GT.AND P4, PT, R22.reuse, R33.reuse, PT ;  /* 0x000000211600720b */ /* 0x0c0fe20003f84000 */
[----:B------:R-:W-:Y:S04]  /*1710*/  @!P3 STS [R16], R23 ;  /* 0x000000171000b388 */ /* 0x000fe80000000800 */
[----:B------:R-:W-:Y:S06]  /*1720*/  BAR.SYNC.DEFER_BLOCKING 0x0 ;  /* 0x0000000000007b1d */ /* 0x000fec0000010000 */
[----:B------:R-:W-:-:S04]  /*1730*/  @!P5 FSEL R22, R22, R33, P4 ;  /* 0x000000211616d208 */ /* 0x000fc80002000000 */
[----:B------:R-:W-:-:S04]  /*1740*/  FSEL R22, R22, -INF , !P0 ;  /* 0xff80000016167808 */ /* 0x000fc80004000000 */
[C---:B------:R-:W-:Y:S02]  /*1750*/  FSETP.NAN.AND P5, PT, R22.reuse, R22, PT ;  /* 0x000000161600720b */ /* 0x040fe40003fa8000 */
[CC--:B------:R-:W-:Y:S01]  /*1760*/  FSETP.GT.AND P4, PT, R22.reuse, R20.reuse, PT ;  /* 0x000000141600720b */ /* 0x0c0fe20003f84000 */
[----:B------:R-:W0:Y:S10]  /*1770*/  @!P2 LDS R10, [R9.X4] ;  /* 0x00000000090aa984 */ /* 0x000e340000004800 */
[----:B------:R-:W-:-:S04]  /*1780*/  @!P5 FSEL R22, R22, R20, P4 ;  /* 0x000000141616d208 */ /* 0x000fc80002000000 */
[----:B-1----:R-:W-:-:S04]  /*1790*/  FSEL R15, R22, -INF , !P0 ;  /* 0xff800000160f7808 */ /* 0x002fc80004000000 */
[----:B------:R-:W-:Y:S01]  /*17a0*/  FSETP.NAN.AND P4, PT, R15, R15, PT ;  /* 0x0000000f0f00720b */ /* 0x000fe20003f88000 */
[----:B------:R-:W-:Y:S04]  /*17b0*/  SHFL.BFLY PT, R18, R15, 0x10, 0x1f ;  /* 0x0e001f000f127f89 */ /* 0x000fe800000e0000 */
[----:B0-----:R-:W0:Y:S01]  /*17c0*/  SHFL.BFLY PT, R19, R10, 0x10, 0x1f ;  /* 0x0e001f000a137f89 */ /* 0x001e2200000e0000 */
[C---:B------:R-:W-:Y:S02]  /*17d0*/  FSETP.NAN.AND P5, PT, R10.reuse, R10, PT ;  /* 0x0000000a0a00720b */ /* 0x040fe40003fa8000 */
[----:B0-----:R-:W-:-:S04]  /*17e0*/  FSETP.GEU.AND P6, PT, R10, R19, PT ;  /* 0x000000130a00720b */ /* 0x001fc80003fce000 */
[C---:B------:R-:W-:Y:S02]  /*17f0*/  FSEL R19, R10.reuse, R19, !P6 ;  /* 0x000000130a137208 */ /* 0x040fe40007000000 */
[CC--:B------:R-:W-:Y:S02]  /*1800*/  FSETP.GT.AND P6, PT, R15.reuse, R18.reuse, PT ;  /* 0x000000120f00720b */ /* 0x0c0fe40003fc4000 */
[----:B------:R-:W-:Y:S02]  /*1810*/  FSEL R14, R10, R19, P5 ;  /* 0x000000130a0e7208 */ /* 0x000fe40002800000 */
[----:B------:R-:W-:Y:S02]  /*1820*/  @!P4 FSEL R15, R15, R18, P6 ;  /* 0x000000120f0fc208 */ /* 0x000fe40003000000 */
[C---:B------:R-:W-:Y:S01]  /*1830*/  FSETP.NAN.AND P5, PT, R14.reuse, R14, PT ;  /* 0x0000000e0e00720b */ /* 0x040fe20003fa8000 */
[----:B------:R-:W0:Y:S04]  /*1840*/  SHFL.BFLY PT, R19, R14, 0x8, 0x1f ;  /* 0x0d001f000e137f89 */ /* 0x000e2800000e0000 */
[----:B------:R-:W1:Y:S01]  /*1850*/  SHFL.BFLY PT, R10, R15, 0x8, 0x1f ;  /* 0x0d001f000f0a7f89 */ /* 0x000e6200000e0000 */
[----:B0-----:R-:W-:-:S02]  /*1860*/  FSETP.GEU.AND P6, PT, R14, R19, PT ;  /* 0x000000130e00720b */ /* 0x001fc40003fce000 */
[----:B-1----:R-:W-:-:S11]  /*1870*/  FSETP.GT.AND P4, PT, R15, R10, PT ;  /* 0x0000000a0f00720b */ /* 0x002fd60003f84000 */
[----:B------:R-:W-:Y:S02]  /*1880*/  @P6 FSEL R14, R14, R19, P5 ;  /* 0x000000130e0e6208 */ /* 0x000fe40002800000 */
[----:B------:R-:W-:-:S03]  /*1890*/  FSETP.NAN.AND P5, PT, R15, R15, PT ;  /* 0x0000000f0f00720b */ /* 0x000fc60003fa8000 */
[----:B------:R-:W0:Y:S01]  /*18a0*/  SHFL.BFLY PT, R19, R14, 0x4, 0x1f ;  /* 0x0c801f000e137f89 */ /* 0x000e2200000e0000 */
[----:B------:R-:W-:Y:S02]  /*18b0*/  @!P4 FSEL R15, R15, R10, P5 ;  /* 0x0000000a0f0fc208 */ /* 0x000fe40002800000 */
[----:B------:R-:W-:-:S03]  /*18c0*/  FSETP.NAN.AND P5, PT, R14, R14, PT ;  /* 0x0000000e0e00720b */ /* 0x000fc60003fa8000 */
[----:B------:R-:W1:Y:S01]  /*18d0*/  SHFL.BFLY PT, R10, R15, 0x4, 0x1f ;  /* 0x0c801f000f0a7f89 */ /* 0x000e6200000e0000 */
[----:B0-----:R-:W-:Y:S02]  /*18e0*/  FSETP.GEU.AND P6, PT, R14, R19, PT ;  /* 0x000000130e00720b */ /* 0x001fe40003fce000 */
        /* <DEDUP_REMOVED lines=17> */
[----:B------:R-:W-:Y:S02]  /*1a00*/  @P6 SEL R14, R14, R19, P5 ;  /* 0x000000130e0e6207 */ /* 0x000fe40002800000 */
[----:B------:R-:W-:-:S03]  /*1a10*/  FSETP.NAN.AND P5, PT, R15, R15, PT ;  /* 0x0000000f0f00720b */ /* 0x000fc60003fa8000 */
[----:B------:R-:W-:Y:S01]  /*1a20*/  @P1 STS [R9.X4], R14 ;  /* 0x0000000e09001388 */ /* 0x000fe20000004800 */
[----:B------:R-:W-:-:S03]  /*1a30*/  @!P4 SEL R15, R15, R10, P5 ;  /* 0x0000000a0f0fc207 */ /* 0x000fc60002800000 */
[----:B------:R-:W-:Y:S06]  /*1a40*/  BAR.SYNC.DEFER_BLOCKING 0x0 ;  /* 0x0000000000007b1d */ /* 0x000fec0000010000 */
[----:B------:R-:W-:Y:S04]  /*1a50*/  LDS R10, [RZ] ;  /* 0x00000000ff0a7984 */ /* 0x000fe80000000800 */
[----:B------:R-:W-:Y:S06]  /*1a60*/  BAR.SYNC.DEFER_BLOCKING 0x0 ;  /* 0x0000000000007b1d */ /* 0x000fec0000010000 */
[----:B------:R-:W-:Y:S04]  /*1a70*/  @!P3 STS [R16], R15 ;  /* 0x0000000f1000b388 */ /* 0x000fe80000000800 */
[----:B------:R-:W-:Y:S06]  /*1a80*/  BAR.SYNC.DEFER_BLOCKING 0x0 ;  /* 0x0000000000007b1d */ /* 0x000fec0000010000 */
[----:B------:R-:W0:Y:S04]  /*1a90*/  @!P2 LDS R0, [R9.X4] ;  /* 0x000000000900a984 */ /* 0x000e280000004800 */
[----:B0-----:R-:W0:Y:S01]  /*1aa0*/  SHFL.BFLY PT, R19, R0, 0x10, 0x1f ;  /* 0x0e001f0000137f89 */ /* 0x001e2200000e0000 */
[----:B------:R-:W-:-:S02]  /*1ab0*/  FSETP.NAN.AND P3, PT, R0, R0, PT ;  /* 0x000000000000720b */ /* 0x000fc40003f68000 */
[----:B0-----:R-:W-:-:S04]  /*1ac0*/  FSETP.GT.AND P2, PT, R0, R19, PT ;  /* 0x000000130000720b */ /* 0x001fc80003f44000 */
[----:B------:R-:W-:-:S04]  /*1ad0*/  FSEL R19, R0, R19, P2 ;  /* 0x0000001300137208 */ /* 0x000fc80001000000 */
[----:B------:R-:W-:-:S04]  /*1ae0*/  FSEL R20, R0, R19, P3 ;  /* 0x0000001300147208 */ /* 0x000fc80001800000 */
[C---:B------:R-:W-:Y:S01]  /*1af0*/  FSETP.NAN.AND P3, PT, R20.reuse, R20, PT ;  /* 0x000000141400720b */ /* 0x040fe20003f68000 */
[----:B------:R-:W0:Y:S02]  /*1b00*/  SHFL.BFLY PT, R19, R20, 0x8, 0x1f ;  /* 0x0d001f0014137f89 */ /* 0x000e2400000e0000 */
[----:B0-----:R-:W-:-:S13]  /*1b10*/  FSETP.GT.AND P2, PT, R20, R19, PT ;  /* 0x000000131400720b */ /* 0x001fda0003f44000 */
[----:B------:R-:W-:Y:S01]  /*1b20*/  @!P2 FSEL R20, R20, R19, P3 ;  /* 0x000000131414a208 */ /* 0x000fe20001800000 */
[----:B------:R-:W-:-:S03]  /*1b30*/  IMAD.WIDE R18, R7, R8, c[0x0][0x190] ;  /* 0x0000640007127625 */ /* 0x000fc600078e0208 */
[C---:B------:R-:W-:Y:S01]  /*1b40*/  FSETP.NAN.AND P3, PT, R20.reuse, R20, PT ;  /* 0x000000141400720b */ /* 0x040fe20003f68000 */
[----:B------:R-:W0:Y:S02]  /*1b50*/  SHFL.BFLY PT, R15, R20, 0x4, 0x1f ;  /* 0x0c801f00140f7f89 */ /* 0x000e2400000e0000 */
[----:B0-----:R-:W-:-:S13]  /*1b60*/  FSETP.GT.AND P2, PT, R20, R15, PT ;  /* 0x0000000f1400720b */ /* 0x001fda0003f44000 */
[----:B------:R-:W-:-:S04]  /*1b70*/  @!P2 FSEL R20, R20, R15, P3 ;  /* 0x0000000f1414a208 */ /* 0x000fc80001800000 */
[C---:B------:R-:W-:Y:S01]  /*1b80*/  FSETP.NAN.AND P3, PT, R20.reuse, R20, PT ;  /* 0x000000141400720b */ /* 0x040fe20003f68000 */
[----:B------:R-:W0:Y:S02]  /*1b90*/  SHFL.BFLY PT, R15, R20, 0x2, 0x1f ;  /* 0x0c401f00140f7f89 */ /* 0x000e2400000e0000 */
[----:B0-----:R-:W-:-:S13]  /*1ba0*/  FSETP.GT.AND P2, PT, R20, R15, PT ;  /* 0x0000000f1400720b */ /* 0x001fda0003f44000 */
[----:B------:R-:W-:-:S04]  /*1bb0*/  @!P2 FSEL R20, R20, R15, P3 ;  /* 0x0000000f1414a208 */ /* 0x000fc80001800000 */
[C---:B------:R-:W-:Y:S01]  /*1bc0*/  FSETP.NAN.AND P3, PT, R20.reuse, R20, PT ;  /* 0x000000141400720b */ /* 0x040fe20003f68000 */
[----:B------:R-:W0:Y:S02]  /*1bd0*/  SHFL.BFLY PT, R15, R20, 0x1, 0x1f ;  /* 0x0c201f00140f7f89 */ /* 0x000e2400000e0000 */
[----:B0-----:R-:W-:-:S13]  /*1be0*/  FSETP.GT.AND P2, PT, R20, R15, PT ;  /* 0x0000000f1400720b */ /* 0x001fda0003f44000 */
[----:B------:R-:W-:Y:S01]  /*1bf0*/  @!P2 SEL R20, R20, R15, P3 ;  /* 0x0000000f1414a207 */ /* 0x000fe20001800000 */
[----:B------:R-:W-:-:S04]  /*1c00*/  IMAD.WIDE R14, R7, R8, c[0x0][0x180] ;  /* 0x00006000070e7625 */ /* 0x000fc800078e0208 */
[----:B------:R0:W-:Y:S04]  /*1c10*/  @P1 STS [R9.X4], R20 ;  /* 0x0000001409001388 */ /* 0x0001e80000004800 */
[----:B------:R-:W-:Y:S01]  /*1c20*/  BAR.SYNC.DEFER_BLOCKING 0x0 ;  /* 0x0000000000007b1d */ /* 0x000fe20000010000 */
[----:B------:R-:W-:Y:S01]  /*1c30*/  ISETP.EQ.AND P1, PT, R17, RZ, !P0 ;  /* 0x000000ff1100720c */ /* 0x000fe20004722270 */
[----:B------:R-:W-:-:S04]  /*1c40*/  IMAD.WIDE R16, R7, R8, c[0x0][0x188] ;  /* 0x0000620007107625 */ /* 0x000fc800078e0208 */
[----:B0-----:R-:W-:Y:S01]  /*1c50*/  IMAD.WIDE R20, R7, R8, c[0x0][0x198] ;  /* 0x0000660007147625 */ /* 0x001fe200078e0208 */
[----:B------:R-:W0:Y:S02]  /*1c60*/  LDS R29, [RZ] ;  /* 0x00000000ff1d7984 */ /* 0x000e240000000800 */
[----:B0-----:R-:W-:-:S04]  /*1c70*/  F2FP.BF16.PACK_AB R0, R29, R10 ;  /* 0x0000000a1d00723e */ /* 0x001fc800000010ff */
[C---:B------:R-:W-:Y:S01]  /*1c80*/  PRMT R23, R0.reuse, 0x7632, R23 ;  /* 0x0000763200177816 */ /* 0x040fe20000000017 */
[----:B------:R0:W-:Y:S01]  /*1c90*/  @P1 STG.E.U16 [R14.64], R0 ;  /* 0x000000000e001986 */ /* 0x0001e2000c101504 */
[C---:B------:R-:W-:Y:S02]  /*1ca0*/  PRMT R25, R0.reuse, 0x7610, R25 ;  /* 0x0000761000197816 */ /* 0x040fe40000000019 */
[C---:B------:R-:W-:Y:S01]  /*1cb0*/  PRMT R9, R0.reuse, 0x7632, R9 ;  /* 0x0000763200097816 */ /* 0x040fe20000000009 */
[----:B------:R1:W-:Y:S04]  /*1cc0*/  @P1 STG.E.U16 [R16.64], R23 ;  /* 0x0000001710001986 */ /* 0x0003e8000c101504 */
[----:B------:R2:W-:Y:S04]  /*1cd0*/  @P1 STG.E.U16 [R18.64], R25 ;  /* 0x0000001912001986 */ /* 0x0005e8000c101504 */
[----:B------:R3:W-:Y:S01]  /*1ce0*/  @P1 STG.E.U16 [R20.64], R9 ;  /* 0x0000000914001986 */ /* 0x0007e2000c101504 */
[----:B0-----:R-:W-:-:S02]  /*1cf0*/  PRMT R14, R0, 0x7632, R14 ;  /* 0x00007632000e7816 */ /* 0x001fc4000000000e */
[C---:B------:R-:W-:Y:S01]  /*1d00*/  PRMT R15, R0.reuse, 0x7610, R15 ;  /* 0x00007610000f7816 */ /* 0x040fe2000000000f */
[----:B-1----:R-:W-:Y:S01]  /*1d10*/  IMAD.WIDE R22, R7, R8, c[0x0][0x1a0] ;  /* 0x0000680007167625 */ /* 0x002fe200078e0208 */
[----:B------:R-:W-:-:S03]  /*1d20*/  PRMT R17, R0, 0x7632, R17 ;  /* 0x0000763200117816 */ /* 0x000fc60000000011 */
[----:B--2---:R-:W-:-:S04]  /*1d30*/  IMAD.WIDE R24, R7, R8, c[0x0][0x1a8] ;  /* 0x00006a0007187625 */ /* 0x004fc800078e0208 */
[----:B---3--:R-:W-:Y:S01]  /*1d40*/  IMAD.WIDE R8, R7, R8, c[0x0][0x1b8] ;  /* 0x00006e0007087625 */ /* 0x008fe200078e0208 */
[----:B------:R-:W-:Y:S02]  /*1d50*/  PRMT R7, R0, 0x7610, R7 ;  /* 0x0000761000077816 */ /* 0x000fe40000000007 */
[----:B------:R-:W-:-:S03]  /*1d60*/  PRMT R0, RZ, 0x7610, R0 ;  /* 0x00007610ff007816 */ /* 0x000fc60000000000 */
[----:B------:R0:W-:Y:S04]  /*1d70*/  @P1 STG.E.U16 [R22.64], R7 ;  /* 0x0000000716001986 */ /* 0x0001e8000c101504 */
[----:B------:R-:W-:Y:S04]  /*1d80*/  @P1 STG.E.U16 [R24.64], R14 ;  /* 0x0000000e18001986 */ /* 0x000fe8000c101504 */
[----:B------:R-:W-:Y:S04]  /*1d90*/  @P1 STG.E.U16 [R26.64], R15 ;  /* 0x0000000f1a001986 */ /* 0x000fe8000c101504 */
[----:B------:R1:W-:Y:S04]  /*1da0*/  @P1 STG.E.U16 [R8.64], R17 ;  /* 0x0000001108001986 */ /* 0x0003e8000c101504 */
[----:B------:R2:W3:Y:S01]  /*1db0*/  @!P0 LDG.E.EF.U16 R0, [R12.64] ;  /* 0x000000040c008981 */ /* 0x0004e2000c0e1500 */
[----:B------:R-:W-:Y:S01]  /*1dc0*/  FSETP.GE.AND P1, PT, R10, RZ, PT ;  /* 0x000000ff0a00720b */ /* 0x000fe20003f26000 */
[----:B0-----:R-:W-:-:S03]  /*1dd0*/  IMAD.MOV.U32 R7, RZ, RZ, 0x3e800000 ;  /* 0x3e800000ff077424 */ /* 0x001fc600078e00ff */
[----:B------:R-:W-:Y:S02]  /*1de0*/  FSEL R10, R10, RZ, !P1 ;  /* 0x000000ff0a0a7208 */ /* 0x000fe40004800000 */
[C---:B------:R-:W-:Y:S02]  /*1df0*/  FSETP.GTU.AND P1, PT, R29.reuse, RZ, PT ;  /* 0x000000ff1d00720b */ /* 0x040fe40003f2c000 */
[C---:B-1----:R-:W-:Y:S01]  /*1e00*/  IADD3 R8, P3, R6.reuse, c[0x0][0x1c0], RZ ;  /* 0x0000700006087a10 */ /* 0x042fe20007f7e0ff */
[----:B------:R-:W-:Y:S01]  /*1e10*/  FADD R10, RZ, -R10 ;  /* 0x8000000aff0a7221 */ /* 0x000fe20000000000 */
[----:B------:R-:W-:Y:S02]  /*1e20*/  FSEL R29, R29, RZ, P1 ;  /* 0x000000ff1d1d7208 */ /* 0x000fe40000800000 */
[----:B--2---:R-:W-:Y:S02]  /*1e30*/  IADD3 R12, P4, R6, c[0x0][0x1c8], RZ ;  /* 0x00007200060c7a10 */ /* 0x004fe40007f9e0ff */
[----:B------:R-:W-:-:S02]  /*1e40*/  FSETP.NAN.AND P2, PT, R10, R10, PT ;  /* 0x0000000a0a00720b */ /* 0x000fc40003f48000 */
[----:B------:R-:W-:Y:S02]  /*1e50*/  FSETP.GT.AND P1, PT, R10, R29, PT ;  /* 0x0000001d0a00720b */ /* 0x000fe40003f24000 */
[----:B------:R-:W-:-:S09]  /*1e60*/  IADD3.X R13, R11, c[0x0][0x1cc], RZ, P4, !PT ;  /* 0x000073000b0d7a10 */ /* 0x000fd200027fe4ff */
[----:B------:R-:W-:-:S05]  /*1e70*/  @!P2 FSEL R10, R10, R29, P1 ;  /* 0x0000001d0a0aa208 */ /* 0x000fca0000800000 */
[----:B------:R-:W-:-:S05]  /*1e80*/  FMUL R10, R10, 0.0078740157186985015869 ;  /* 0x3c0102040a0a7820 */ /* 0x000fca0000400000 */
[C---:B------:R-:W-:Y:S02]  /*1e90*/  FSETP.GT.AND P1, PT, R10.reuse, 9.9999997473787516356e-06, PT ;  /* 0x3727c5ac0a00780b */ /* 0x040fe40003f24000 */
[----:B------:R-:W-:-:S11]  /*1ea0*/  FSETP.NAN.AND P2, PT, R10, R10, PT ;  /* 0x0000000a0a00720b */ /* 0x000fd60003f48000 */
[----:B------:R-:W-:-:S04]  /*1eb0*/  @!P1 FSEL R10, R10, 9.9999997473787516356e-06, P2 ;  /* 0x3727c5ac0a0a9808 */ /* 0x000fc80001000000 */
[C---:B------:R-:W-:Y:S02]  /*1ec0*/  FSETP.GT.AND P1, PT, |R10|.reuse, 8.50705917302346158658e+37, PT ;  /* 0x7e8000000a00780b */ /* 0x040fe40003f24200 */
[----:B------:R-:W-:Y:S02]  /*1ed0*/  FSETP.GEU.AND P2, PT, |R10|, 1.175494350822287508e-38, PT ;  /* 0x008000000a00780b */ /* 0x000fe40003f4e200 */
[----:B------:R-:W-:-:S09]  /*1ee0*/  FSEL R7, R7, 1, P1 ;  /* 0x3f80000007077808 */ /* 0x000fd20000800000 */
[----:B------:R-:W-:Y:S02]  /*1ef0*/  @P1 FMUL R10, R10, 0.25 ;  /* 0x3e8000000a0a1820 */ /* 0x000fe40000400000 */
[----:B------:R-:W-:Y:S02]  /*1f00*/  @!P2 FMUL R7, R7, 16777216 ;  /* 0x4b8000000707a820 */ /* 0x000fe40000400000 */
[----:B------:R-:W-:-:S06]  /*1f10*/  @!P2 FMUL R10, R10, 16777216 ;  /* 0x4b8000000a0aa820 */ /* 0x000fcc0000400000 */
[----:B------:R-:W0:Y:S01]  /*1f20*/  MUFU.RCP R10, R10 ;  /* 0x0000000a000a7308 */ /* 0x000e220000001000 */
[----:B---3--:R-:W-:Y:S01]  /*1f30*/  IMAD.U32 R9, R0, 0x10000, RZ ;  /* 0x0001000000097824 */ /* 0x008fe200078e00ff */
[----:B0-----:R-:W-:-:S04]  /*1f40*/  FMUL R0, R10, R7 ;  /* 0x000000070a007220 */ /* 0x001fc80000400000 */
[----:B------:R-:W-:Y:S01]  /*1f50*/  FMUL R7, R0, R9 ;  /* 0x0000000900077220 */ /* 0x000fe20000400000 */
[----:B------:R-:W-:-:S03]  /*1f60*/  IADD3.X R9, R11, c[0x0][0x1c4], RZ, P3, !PT ;  /* 0x000071000b097a10 */ /* 0x000fc60001ffe4ff */
[----:B------:R-:W0:Y:S02]  /*1f70*/  FRND R16, R7 ;  /* 0x0000000700107307 */ /* 0x000e240000201000 */
[C---:B0-----:R-:W-:Y:S02]  /*1f80*/  FSETP.GT.AND P1, PT, R16.reuse, -127, PT ;  /* 0xc2fe00001000780b */ /* 0x041fe40003f24000 */
[----:B------:R-:W-:-:S11]  /*1f90*/  FSETP.NAN.AND P2, PT, R16, R16, PT ;  /* 0x000000101000720b */ /* 0x000fd60003f48000 */
[----:B------:R-:W-:-:S04]  /*1fa0*/  @!P1 FSEL R16, R16, -127, P2 ;  /* 0xc2fe000010109808 */ /* 0x000fc80001000000 */
[----:B------:R0:W1:Y:S01]  /*1fb0*/  F2I.S16.TRUNC.NTZ R17, R16 ;  /* 0x0000001000117305 */ /* 0x000062000020e900 */
[C---:B------:R-:W-:Y:S02]  /*1fc0*/  FSETP.GEU.AND P2, PT, R16.reuse, 127, PT ;  /* 0x42fe00001000780b */ /* 0x040fe40003f4e000 */
[----:B------:R-:W-:Y:S02]  /*1fd0*/  FSETP.NAN.AND P1, PT, R16, R16, PT ;  /* 0x000000101000720b */ /* 0x000fe40003f28000 */
[----:B0-----:R-:W-:-:S09]  /*1fe0*/  PRMT R16, RZ, 0x7610, R16 ;  /* 0x00007610ff107816 */ /* 0x001fd20000000010 */
[----:B-1----:R-:W-:Y:S02]  /*1ff0*/  @P2 SEL R17, R17, 0x7f, P1 ;  /* 0x0000007f11112807 */ /* 0x002fe40000800000 */
[C---:B------:R-:W-:Y:S02]  /*2000*/  IADD3 R14, P1, R6.reuse, c[0x0][0x1d0], RZ ;  /* 0x00007400060e7a10 */ /* 0x040fe40007f3e0ff */
[----:B------:R-:W-:Y:S01]  /*2010*/  IADD3 R6, P2, R6, c[0x0][0x1d8], RZ ;  /* 0x0000760006067a10 */ /* 0x000fe20007f5e0ff */
[----:B------:R0:W-:Y:S01]  /*2020*/  @!P0 STG.E.U8 [R8.64], R17 ;  /* 0x0000001108008986 */ /* 0x0001e2000c101104 */
[C---:B------:R-:W-:Y:S02]  /*2030*/  IADD3.X R15, R11.reuse, c[0x0][0x1d4], RZ, P1, !PT ;  /* 0x000075000b0f7a10 */ /* 0x040fe40000ffe4ff */
[----:B------:R-:W-:Y:S01]  /*2040*/  LEA R10, P1, R4, c[0x0][0x178], 0x1 ;  /* 0x00005e00040a7a11 */ /* 0x000fe200078208ff */
[----:B------:R1:W-:Y:S01]  /*2050*/  @!P0 STG.E.U8 [R12.64], R17 ;  /* 0x000000110c008986 */ /* 0x0003e2000c101104 */
[----:B------:R-:W-:-:S02]  /*2060*/  IADD3.X R7, R11, c[0x0][0x1dc], RZ, P2, !PT ;  /* 0x000077000b077a10 */ /* 0x000fc400017fe4ff */
[C---:B------:R-:W-:Y:S01]  /*2070*/  LEA.HI.X R11, R4.reuse, c[0x0][0x17c], R5, 0x1, P1 ;  /* 0x00005f00040b7a11 */ /* 0x040fe200008f0c05 */
[----:B------:R-:W-:Y:S04]  /*2080*/  @!P0 STG.E.U8 [R14.64], R17 ;  /* 0x000000110e008986 */ /* 0x000fe8000c101104 */
[----:B------:R2:W-:Y:S04]  /*2090*/  @!P0 STG.E.U8 [R6.64], R17 ;  /* 0x0000001106008986 */ /* 0x0005e8000c101104 */
[----:B------:R3:W4:Y:S01]  /*20a0*/  @!P0 LDG.E.EF.U16 R16, [R10.64] ;  /* 0x000000040a108981 */ /* 0x000722000c0e1500 */
[----:B0-----:R-:W-:-:S02]  /*20b0*/  IADD3 R8, P4, R4, c[0x0][0x1c8], RZ ;  /* 0x0000720004087a10 */ /* 0x001fc40007f9e0ff */
[----:B-1----:R-:W-:Y:S02]  /*20c0*/  PRMT R12, RZ, 0x7610, R12 ;  /* 0x00007610ff0c7816 */ /* 0x002fe4000000000c */
[C---:B--2---:R-:W-:Y:S02]  /*20d0*/  IADD3 R6, P3, R4.reuse, c[0x0][0x1c0], RZ ;  /* 0x0000700004067a10 */ /* 0x044fe40007f7e0ff */
[C---:B---3--:R-:W-:Y:S02]  /*20e0*/  IADD3 R10, P5, R4.reuse, c[0x0][0x1d0], RZ ;  /* 0x00007400040a7a10 */ /* 0x048fe40007fbe0ff */
[----:B------:R-:W-:Y:S02]  /*20f0*/  IADD3 R4, P6, R4, c[0x0][0x1d8], RZ ;  /* 0x0000760004047a10 */ /* 0x000fe40007fde0ff */
[C---:B------:R-:W-:Y:S02]  /*2100*/  IADD3.X R7, R5.reuse, c[0x0][0x1c4], RZ, P3, !PT ;  /* 0x0000710005077a10 */ /* 0x040fe40001ffe4ff */
[----:B------:R-:W-:Y:S01]  /*2110*/  IADD3.X R11, R5, c[0x0][0x1d4], RZ, P5, !PT ;  /* 0x00007500050b7a10 */ /* 0x000fe20002ffe4ff */
[----:B----4-:R-:W-:-:S04]  /*2120*/  IMAD.U32 R9, R16, 0x10000, RZ ;  /* 0x0001000010097824 */ /* 0x010fc800078e00ff */
[----:B------:R-:W-:Y:S01]  /*2130*/  FMUL R16, R0, R9 ;  /* 0x0000000900107220 */ /* 0x000fe20000400000 */
[C---:B------:R-:W-:Y:S02]  /*2140*/  IADD3.X R9, R5.reuse, c[0x0][0x1cc], RZ, P4, !PT ;  /* 0x0000730005097a10 */ /* 0x040fe400027fe4ff */
[----:B------:R-:W-:Y:S01]  /*2150*/  IADD3.X R5, R5, c[0x0][0x1dc], RZ, P6, !PT ;  /* 0x0000770005057a10 */ /* 0x000fe200037fe4ff */
[----:B------:R-:W0:Y:S02]  /*2160*/  FRND R18, R16 ;  /* 0x0000001000127307 */ /* 0x000e240000201000 */
[C---:B0-----:R-:W-:Y:S02]  /*2170*/  FSETP.GT.AND P1, PT, R18.reuse, -127, PT ;  /* 0xc2fe00001200780b */ /* 0x041fe40003f24000 */
[----:B------:R-:W-:-:S11]  /*2180*/  FSETP.NAN.AND P2, PT, R18, R18, PT ;  /* 0x000000121200720b */ /* 0x000fd60003f48000 */
[----:B------:R-:W-:-:S04]  /*2190*/  @!P1 FSEL R18, R18, -127, P2 ;  /* 0xc2fe000012129808 */ /* 0x000fc80001000000 */
[----:B------:R-:W0:Y:S01]  /*21a0*/  F2I.S16.TRUNC.NTZ R13, R18 ;  /* 0x00000012000d7305 */ /* 0x000e22000020e900 */
[C---:B------:R-:W-:Y:S02]  /*21b0*/  FSETP.GEU.AND P2, PT, R18.reuse, 127, PT ;  /* 0x42fe00001200780b */ /* 0x040fe40003f4e000 */
[----:B------:R-:W-:-:S11]  /*21c0*/  FSETP.NAN.AND P1, PT, R18, R18, PT ;  /* 0x000000121200720b */ /* 0x000fd60003f28000 */
[----:B0-----:R-:W-:-:S05]  /*21d0*/  @P2 SEL R13, R13, 0x7f, P1 ;  /* 0x0000007f0d0d2807 */ /* 0x001fca0000800000 */
[----:B------:R0:W-:Y:S04]  /*21e0*/  @!P0 STG.E.U8 [R6.64], R13 ;  /* 0x0000000d06008986 */ /* 0x0001e8000c101104 */
[----:B------:R0:W-:Y:S04]  /*21f0*/  @!P0 STG.E.U8 [R8.64], R13 ;  /* 0x0000000d08008986 */ /* 0x0001e8000c101104 */
[----:B------:R0:W-:Y:S04]  /*2200*/  @!P0 STG.E.U8 [R10.64], R13 ;  /* 0x0000000d0a008986 */ /* 0x0001e8000c101104 */
[----:B------:R0:W-:Y:S01]  /*2210*/  @!P0 STG.E.U8 [R4.64], R13 ;  /* 0x0000000d04008986 */ /* 0x0001e2000c101104 */
[----:B------:R-:W-:Y:S05]  /*2220*/  @P0 BRA `(.L_x_1) ;  /* 0x0000003000000947 */ /* 0x000fea0003800000 */
[----:B0-----:R-:W-:-:S04]  /*2230*/  LEA R4, P1, R2, c[0x0][0x178], 0x1 ;  /* 0x00005e0002047a11 */ /* 0x001fc800078208ff */
[----:B------:R-:W-:-:S05]  /*2240*/  LEA.HI.X R5, R2, c[0x0][0x17c], R3, 0x1, P1 ;  /* 0x00005f0002057a11 */ /* 0x000fca00008f0c03 */
[----:B------:R0:W5:Y:S04]  /*2250*/  LDG.E.EF.U16 R12, [R4.64] ;  /* 0x00000004040c7981 */ /* 0x000168000c0e1500 */
.L_x_1:
[----:B0----5:R-:W-:Y:S01]  /*2260*/  IMAD.U32 R5, R12, 0x10000, RZ ;  /* 0x000100000c057824 */ /* 0x021fe200078e00ff */
[C---:B------:R-:W-:Y:S02]  /*2270*/  IADD3 R4, P3, R2.reuse, c[0x0][0x1c0], RZ ;  /* 0x0000700002047a10 */ /* 0x040fe40007f7e0ff */
[----:B------:R-:W-:Y:S01]  /*2280*/  IADD3 R6, P4, R2, c[0x0][0x1c8], RZ ;  /* 0x0000720002067a10 */ /* 0x000fe20007f9e0ff */
[----:B------:R-:W-:Y:S01]  /*2290*/  FMUL R0, R0, R5 ;  /* 0x0000000500007220 */ /* 0x000fe20000400000 */
[----:B------:R-:W-:Y:S02]  /*22a0*/  IADD3 R8, P5, R2, c[0x0][0x1d0], RZ ;  /* 0x0000740002087a10 */ /* 0x000fe40007fbe0ff */
[C---:B------:R-:W-:Y:S01]  /*22b0*/  IADD3.X R5, R3.reuse, c[0x0][0x1c4], RZ, P3, !PT ;  /* 0x0000710003057a10 */ /* 0x040fe20001ffe4ff */
[----:B------:R-:W0:Y:S01]  /*22c0*/  FRND R10, R0 ;  /* 0x00000000000a7307 */ /* 0x000e220000201000 */
[C---:B------:R-:W-:Y:S02]  /*22d0*/  IADD3.X R7, R3.reuse, c[0x0][0x1cc], RZ, P4, !PT ;  /* 0x0000730003077a10 */ /* 0x040fe400027fe4ff */
[----:B------:R-:W-:-:S02]  /*22e0*/  IADD3.X R9, R3, c[0x0][0x1d4], RZ, P5, !PT ;  /* 0x0000750003097a10 */ /* 0x000fc40002ffe4ff */
[----:B------:R-:W-:-:S04]  /*22f0*/  IADD3 R2, P6, R2, c[0x0][0x1d8], RZ ;  /* 0x0000760002027a10 */ /* 0x000fc80007fde0ff */
[----:B------:R-:W-:Y:S02]  /*2300*/  IADD3.X R3, R3, c[0x0][0x1dc], RZ, P6, !PT ;  /* 0x0000770003037a10 */ /* 0x000fe400037fe4ff */
        /* <DEDUP_REMOVED lines=9> */
[----:B------:R0:W-:Y:S01]  /*23a0*/  @!P0 STG.E.U8 [R8.64], R11 ;  /* 0x0000000b08008986 */ /* 0x0001e2000c101104 */
[----:B------:R-:W-:Y:S05]  /*23b0*/  @P0 EXIT ;  /* 0x000000000000094d */ /* 0x000fea0003800000 */
[----:B------:R-:W-:Y:S01]  /*23c0*/  STG.E.U8 [R2.64], R11 ;  /* 0x0000000b02007986 */ /* 0x000fe2000c101104 */
[----:B------:R-:W-:Y:S05]  /*23d0*/  EXIT ;  /* 0x000000000000794d */ /* 0x000fea0003800000 */
.L_x_2:
[----:B------:R-:W-:-:S00]  /*23e0*/  BRA `(.L_x_2) ;  /* 0xfffffff000007947 */ /* 0x000fc0000383ffff */
[----:B------:R-:W-:-:S00]  /*23f0*/  NOP ;  /* 0x0000000000007918 */ /* 0x000fc00000000000 */
        /* <DEDUP_REMOVED lines=8> */
.L_x_3:


//--------------------- .nv.global.init           --------------------------
	.section	.nv.global.init,"aw",@progbits
.nv.global.init:
	.type		_$_str,@object
	.size		_$_str,(.L_0 - _$_str)
_$_str:
        /*0000*/ 	.byte	0x5f, 0x5f, 0x43, 0x55, 0x44, 0x41, 0x5f, 0x46, 0x54, 0x5a, 0x00
.L_0:


//--------------------- .nv.shared.triton_red_fused__to_copy_add_amax_amin_clamp_mul_native_layer_norm_reciprocal_1 --------------------------
	.section	.nv.shared.triton_red_fused__to_copy_add_amax_amin_clamp_mul_native_layer_norm_reciprocal_1,"aw",@nobits
	.sectionflags	@""
	.align	16
